def attn_fwd(
    Q,
    K,
    V,
    Out,
    Lse,
    sm_scale,
    stride_qz,
    stride_qh,
    stride_qm,
    stride_qk,
    stride_kz,
    stride_kh,
    stride_kn,
    stride_kk,
    stride_vz,
    stride_vh,
    stride_vn,
    stride_vk,
    stride_oz,
    stride_oh,
    stride_om,
    stride_ok,
    seqlen_q,
    seqlen_k,
    BLOCK_M: tl.constexpr,
    BLOCK_N: tl.constexpr,
    HEAD_DIM: tl.constexpr,
    CAUSAL: tl.constexpr,
):
    start_m = tl.program_id(0)
    off_hz = tl.program_id(1)
    q_off = off_hz * stride_qh
    k_off = off_hz * stride_kh
    v_off = off_hz * stride_vh
    offs_m = start_m * BLOCK_M + tl.arange(0, BLOCK_M)
    offs_d = tl.arange(0, HEAD_DIM)
    offs_n = tl.arange(0, BLOCK_N)
    q_ptrs = Q + q_off + offs_m[:, None] * stride_qm + offs_d[None, :] * stride_qk
    k_ptrs = K + k_off + offs_d[:, None] * stride_kk + offs_n[None, :] * stride_kn
    v_ptrs = V + v_off + offs_n[:, None] * stride_vn + offs_d[None, :] * stride_vk
    m_i = tl.full([BLOCK_M], float("-inf"), dtype=tl.float32)
    l_i = tl.zeros([BLOCK_M], dtype=tl.float32) + 1.0
    acc = tl.zeros([BLOCK_M, HEAD_DIM], dtype=tl.float32)
    q = tl.load(q_ptrs)
    acc, l_i, m_i = _attn_fwd_inner(
        acc,
        l_i,
        m_i,
        q,
        k_ptrs,
        v_ptrs,
        sm_scale,
        stride_kn,
        stride_vn,
        start_m,
        seqlen_k,
        BLOCK_M,
        BLOCK_N,
        HEAD_DIM,
        CAUSAL,
    )
    acc = acc / l_i[:, None]
    lse = m_i + tl.math.log2(l_i) / 1.4426950408889634
    o_ptrs = (
        Out
        + off_hz * stride_oh
        + offs_m[:, None] * stride_om
        + offs_d[None, :] * stride_ok
    )
    tl.store(o_ptrs, acc.to(Out.dtype.element_ty))
    tl.store(Lse + off_hz * seqlen_q + offs_m, lse)

# config = {"BLOCK_M": 128, "BLOCK_N": 64, "HEAD_DIM": 64, "arch": "sm_100", "causal": false, "dtype": "bf16", "num_stages": 2, "num_warps": 8}
# arch = sm_100


// ===== COMPILED SASS (sm_100a) =====

	.target	sm_100a

	.elftype	@"ET_EXEC"


//--------------------- .note.nv.tkinfo           --------------------------
	.section	.note.nv.tkinfo,"",@"SHT_NOTE"
	.sectionflags	@"SHF_NOTE_NV_TKINFO"
	.tkinfo
        /*0018*/ 	.word	0x00000081
        /*0030*/ 	.string	""
        /*0030*/ 	.string	"ptxas-blackwell"
        /*0030*/ 	.string	"Cuda compilation tools, release 12.9, V12.9.86"
        /*0030*/ 	.string	"Build cuda_12.9.r12.9/compiler.36037853_0"
        /*0030*/ 	.string	"-v  -suppress-debug-info  -lineinfo  -arch sm_100a "



//--------------------- .note.nv.cuver            --------------------------
	.section	.note.nv.cuver,"",@"SHT_NOTE"
	.sectionflags	@"SHF_NOTE_NV_CUVER"
        /*0018*/ 	.short	0x0001
        /*001a*/ 	.short	0x0064
        /*001c*/ 	.short	0x0001
        /*001e*/ 	.short	0x0000
        /*0020*/ 	.short	0x0001
        /*0022*/ 	.short	0x0000


//--------------------- .nv.info                  --------------------------
	.section	.nv.info,"",@"SHT_CUDA_INFO"
	.align	4


	//----- nvinfo : EIATTR_REGCOUNT
	.align		4
        /*0000*/ 	.byte	0x04, 0x2f
        /*0002*/ 	.short	(.L_5 - .L_4)
	.align		4
.L_4:
        /*0004*/ 	.word	index@(attn_fwd)
        /*0008*/ 	.word	0x00000082


	//----- nvinfo : EIATTR_FRAME_SIZE
	.align		4
.L_5:
        /*000c*/ 	.byte	0x04, 0x11
        /*000e*/ 	.short	(.L_7 - .L_6)
	.align		4
.L_6:
        /*0010*/ 	.word	index@($__internal_2_$__cuda_sm10x_tcgen05_guardrail_trap_unallocated_columns_being_dealloced)
        /*0014*/ 	.word	0x00000000


	//----- nvinfo : EIATTR_FRAME_SIZE
	.align		4
.L_7:
        /*0018*/ 	.byte	0x04, 0x11
        /*001a*/ 	.short	(.L_9 - .L_8)
	.align		4
.L_8:
        /*001c*/ 	.word	index@($__internal_1_$__cuda_sm10x_tcgen05_guardrail_trap_phase_invalid_during_alloc)
        /*0020*/ 	.word	0x00000000


	//----- nvinfo : EIATTR_FRAME_SIZE
	.align		4
.L_9:
        /*0024*/ 	.byte	0x04, 0x11
        /*0026*/ 	.short	(.L_11 - .L_10)
	.align		4
.L_10:
        /*0028*/ 	.word	index@($__internal_0_$__cuda_sm10x_tcgen05_guardrail_trap_col_being_dealloced_not_returned_by_alloc)
        /*002c*/ 	.word	0x00000000


	//----- nvinfo : EIATTR_FRAME_SIZE
	.align		4
.L_11:
        /*0030*/ 	.byte	0x04, 0x11
        /*0032*/ 	.short	(.L_13 - .L_12)
	.align		4
.L_12:
        /*0034*/ 	.word	index@(attn_fwd)
        /*0038*/ 	.word	0x00000000


	//----- nvinfo : EIATTR_MIN_STACK_SIZE
	.align		4
.L_13:
        /*003c*/ 	.byte	0x04, 0x12
        /*003e*/ 	.short	(.L_15 - .L_14)
	.align		4
.L_14:
        /*0040*/ 	.word	index@(attn_fwd)
        /*0044*/ 	.word	0x00000000
.L_15:


//--------------------- .nv.info.attn_fwd         --------------------------
	.section	.nv.info.attn_fwd,"",@"SHT_CUDA_INFO"
	.sectionflags	@""
	.align	4


	//----- nvinfo : EIATTR_CUDA_API_VERSION
	.align		4
        /*0000*/ 	.byte	0x04, 0x37
        /*0002*/ 	.short	(.L_17 - .L_16)
.L_16:
        /*0004*/ 	.word	0x00000081


	//----- nvinfo : EIATTR_KPARAM_INFO
	.align		4
.L_17:
        /*0008*/ 	.byte	0x04, 0x17
        /*000a*/ 	.short	(.L_19 - .L_18)
.L_18:
        /*000c*/ 	.word	0x00000000
        /*0010*/ 	.short	0x0019
        /*0012*/ 	.short	0x0080
        /*0014*/ 	.byte	0x00, 0xf4, 0x21, 0x00


	//----- nvinfo : EIATTR_KPARAM_INFO
	.align		4
.L_19:
        /*0018*/ 	.byte	0x04, 0x17
        /*001a*/ 	.short	(.L_21 - .L_20)
.L_20:
        /*001c*/ 	.word	0x00000000
        /*0020*/ 	.short	0x0018
        /*0022*/ 	.short	0x0078
        /*0024*/ 	.byte	0x00, 0xf4, 0x21, 0x00


	//----- nvinfo : EIATTR_KPARAM_INFO
	.align		4
.L_21:
        /*0028*/ 	.byte	0x04, 0x17
        /*002a*/ 	.short	(.L_23 - .L_22)
.L_22:
        /*002c*/ 	.word	0x00000000
        /*0030*/ 	.short	0x0017
        /*0032*/ 	.short	0x0070
        /*0034*/ 	.byte	0x00, 0xf0, 0x11, 0x00


	//----- nvinfo : EIATTR_KPARAM_INFO
	.align		4
.L_23:
        /*0038*/ 	.byte	0x04, 0x17
        /*003a*/ 	.short	(.L_25 - .L_24)
.L_24:
        /*003c*/ 	.word	0x00000000
        /*0040*/ 	.short	0x0016
        /*0042*/ 	.short	0x006c
        /*0044*/ 	.byte	0x00, 0xf0, 0x11, 0x00


	//----- nvinfo : EIATTR_KPARAM_INFO
	.align		4
.L_25:
        /*0048*/ 	.byte	0x04, 0x17
        /*004a*/ 	.short	(.L_27 - .L_26)
.L_26:
        /*004c*/ 	.word	0x00000000
        /*0050*/ 	.short	0x0015
        /*0052*/ 	.short	0x0068
        /*0054*/ 	.byte	0x00, 0xf0, 0x11, 0x00


	//----- nvinfo : EIATTR_KPARAM_INFO
	.align		4
.L_27:
        /*0058*/ 	.byte	0x04, 0x17
        /*005a*/ 	.short	(.L_29 - .L_28)
.L_28:
        /*005c*/ 	.word	0x00000000
        /*0060*/ 	.short	0x0014
        /*0062*/ 	.short	0x0064
        /*0064*/ 	.byte	0x00, 0xf0, 0x11, 0x00


	//----- nvinfo : EIATTR_KPARAM_INFO
	.align		4
.L_29:
        /*0068*/ 	.byte	0x04, 0x17
        /*006a*/ 	.short	(.L_31 - .L_30)
.L_30:
        /*006c*/ 	.word	0x00000000
        /*0070*/ 	.short	0x0013
        /*0072*/ 	.short	0x0060
        /*0074*/ 	.byte	0x00, 0xf0, 0x11, 0x00


	//----- nvinfo : EIATTR_KPARAM_INFO
	.align		4
.L_31:
        /*0078*/ 	.byte	0x04, 0x17
        /*007a*/ 	.short	(.L_33 - .L_32)
.L_32:
        /*007c*/ 	.word	0x00000000
        /*0080*/ 	.short	0x0012
        /*0082*/ 	.short	0x005c
        /*0084*/ 	.byte	0x00, 0xf0, 0x11, 0x00


	//----- nvinfo : EIATTR_KPARAM_INFO
	.align		4
.L_33:
        /*0088*/ 	.byte	0x04, 0x17
        /*008a*/ 	.short	(.L_35 - .L_34)
.L_34:
        /*008c*/ 	.word	0x00000000
        /*0090*/ 	.short	0x0011
        /*0092*/ 	.short	0x0058
        /*0094*/ 	.byte	0x00, 0xf0, 0x11, 0x00


	//----- nvinfo : EIATTR_KPARAM_INFO
	.align		4
.L_35:
        /*0098*/ 	.byte	0x04, 0x17
        /*009a*/ 	.short	(.L_37 - .L_36)
.L_36:
        /*009c*/ 	.word	0x00000000
        /*00a0*/ 	.short	0x0010
        /*00a2*/ 	.short	0x0054
        /*00a4*/ 	.byte	0x00, 0xf0, 0x11, 0x00


	//----- nvinfo : EIATTR_KPARAM_INFO
	.align		4
.L_37:
        /*00a8*/ 	.byte	0x04, 0x17
        /*00aa*/ 	.short	(.L_39 - .L_38)
.L_38:
        /*00ac*/ 	.word	0x00000000
        /*00b0*/ 	.short	0x000f
        /*00b2*/ 	.short	0x0050
        /*00b4*/ 	.byte	0x00, 0xf0, 0x11, 0x00


	//----- nvinfo : EIATTR_KPARAM_INFO
	.align		4
.L_39:
        /*00b8*/ 	.byte	0x04, 0x17
        /*00ba*/ 	.short	(.L_41 - .L_40)
.L_40:
        /*00bc*/ 	.word	0x00000000
        /*00c0*/ 	.short	0x000e
        /*00c2*/ 	.short	0x004c
        /*00c4*/ 	.byte	0x00, 0xf0, 0x11, 0x00


	//----- nvinfo : EIATTR_KPARAM_INFO
	.align		4
.L_41:
        /*00c8*/ 	.byte	0x04, 0x17
        /*00ca*/ 	.short	(.L_43 - .L_42)
.L_42:
        /*00cc*/ 	.word	0x00000000
        /*00d0*/ 	.short	0x000d
        /*00d2*/ 	.short	0x0048
        /*00d4*/ 	.byte	0x00, 0xf0, 0x11, 0x00


	//----- nvinfo : EIATTR_KPARAM_INFO
	.align		4
.L_43:
        /*00d8*/ 	.byte	0x04, 0x17
        /*00da*/ 	.short	(.L_45 - .L_44)
.L_44:
        /*00dc*/ 	.word	0x00000000
        /*00e0*/ 	.short	0x000c
        /*00e2*/ 	.short	0x0044
        /*00e4*/ 	.byte	0x00, 0xf0, 0x11, 0x00


	//----- nvinfo : EIATTR_KPARAM_INFO
	.align		4
.L_45:
        /*00e8*/ 	.byte	0x04, 0x17
        /*00ea*/ 	.short	(.L_47 - .L_46)
.L_46:
        /*00ec*/ 	.word	0x00000000
        /*00f0*/ 	.short	0x000b
        /*00f2*/ 	.short	0x0040
        /*00f4*/ 	.byte	0x00, 0xf0, 0x11, 0x00


	//----- nvinfo : EIATTR_KPARAM_INFO
	.align		4
.L_47:
        /*00f8*/ 	.byte	0x04, 0x17
        /*00fa*/ 	.short	(.L_49 - .L_48)
.L_48:
        /*00fc*/ 	.word	0x00000000
        /*0100*/ 	.short	0x000a
        /*0102*/ 	.short	0x003c
        /*0104*/ 	.byte	0x00, 0xf0, 0x11, 0x00


	//----- nvinfo : EIATTR_KPARAM_INFO
	.align		4
.L_49:
        /*0108*/ 	.byte	0x04, 0x17
        /*010a*/ 	.short	(.L_51 - .L_50)
.L_50:
        /*010c*/ 	.word	0x00000000
        /*0110*/ 	.short	0x0009
        /*0112*/ 	.short	0x0038
        /*0114*/ 	.byte	0x00, 0xf0, 0x11, 0x00


	//----- nvinfo : EIATTR_KPARAM_INFO
	.align		4
.L_51:
        /*0118*/ 	.byte	0x04, 0x17
        /*011a*/ 	.short	(.L_53 - .L_52)
.L_52:
        /*011c*/ 	.word	0x00000000
        /*0120*/ 	.short	0x0008
        /*0122*/ 	.short	0x0034
        /*0124*/ 	.byte	0x00, 0xf0, 0x11, 0x00


	//----- nvinfo : EIATTR_KPARAM_INFO
	.align		4
.L_53:
        /*0128*/ 	.byte	0x04, 0x17
        /*012a*/ 	.short	(.L_55 - .L_54)
.L_54:
        /*012c*/ 	.word	0x00000000
        /*0130*/ 	.short	0x0007
        /*0132*/ 	.short	0x0030
        /*0134*/ 	.byte	0x00, 0xf0, 0x11, 0x00


	//----- nvinfo : EIATTR_KPARAM_INFO
	.align		4
.L_55:
        /*0138*/ 	.byte	0x04, 0x17
        /*013a*/ 	.short	(.L_57 - .L_56)
.L_56:
        /*013c*/ 	.word	0x00000000
        /*0140*/ 	.short	0x0006
        /*0142*/ 	.short	0x002c
        /*0144*/ 	.byte	0x00, 0xf0, 0x11, 0x00


	//----- nvinfo : EIATTR_KPARAM_INFO
	.align		4
.L_57:
        /*0148*/ 	.byte	0x04, 0x17
        /*014a*/ 	.short	(.L_59 - .L_58)
.L_58:
        /*014c*/ 	.word	0x00000000
        /*0150*/ 	.short	0x0005
        /*0152*/ 	.short	0x0028
        /*0154*/ 	.byte	0x00, 0xf0, 0x11, 0x00


	//----- nvinfo : EIATTR_KPARAM_INFO
	.align		4
.L_59:
        /*0158*/ 	.byte	0x04, 0x17
        /*015a*/ 	.short	(.L_61 - .L_60)
.L_60:
        /*015c*/ 	.word	0x00000000
        /*0160*/ 	.short	0x0004
        /*0162*/ 	.short	0x0020
        /*0164*/ 	.byte	0x00, 0xf4, 0x21, 0x00


	//----- nvinfo : EIATTR_KPARAM_INFO
	.align		4
.L_61:
        /*0168*/ 	.byte	0x04, 0x17
        /*016a*/ 	.short	(.L_63 - .L_62)
.L_62:
        /*016c*/ 	.word	0x00000000
        /*0170*/ 	.short	0x0003
        /*0172*/ 	.short	0x0018
        /*0174*/ 	.byte	0x00, 0xf4, 0x21, 0x00


	//----- nvinfo : EIATTR_KPARAM_INFO
	.align		4
.L_63:
        /*0178*/ 	.byte	0x04, 0x17
        /*017a*/ 	.short	(.L_65 - .L_64)
.L_64:
        /*017c*/ 	.word	0x00000000
        /*0180*/ 	.short	0x0002
        /*0182*/ 	.short	0x0010
        /*0184*/ 	.byte	0x00, 0xf4, 0x21, 0x00


	//----- nvinfo : EIATTR_KPARAM_INFO
	.align		4
.L_65:
        /*0188*/ 	.byte	0x04, 0x17
        /*018a*/ 	.short	(.L_67 - .L_66)
.L_66:
        /*018c*/ 	.word	0x00000000
        /*0190*/ 	.short	0x0001
        /*0192*/ 	.short	0x0008
        /*0194*/ 	.byte	0x00, 0xf4, 0x21, 0x00


	//----- nvinfo : EIATTR_KPARAM_INFO
	.align		4
.L_67:
        /*0198*/ 	.byte	0x04, 0x17
        /*019a*/ 	.short	(.L_69 - .L_68)
.L_68:
        /*019c*/ 	.word	0x00000000
        /*01a0*/ 	.short	0x0000
        /*01a2*/ 	.short	0x0000
        /*01a4*/ 	.byte	0x00, 0xf4, 0x21, 0x00


	//----- nvinfo : EIATTR_AT_ENTRY_FRAGMENTS
	.align		4
.L_69:
        /*01a8*/ 	.byte	0x04, 0x4f
        /*01aa*/ 	.short	(.L_71 - .L_70)


	//   ....[0]....
.L_70:
        /*01ac*/ 	.word	0x00000004


	//----- nvinfo : EIATTR_RESERVED_SMEM_USED
	.align		4
.L_71:
        /*01b0*/ 	.byte	0x01, 0x41
	.zero		2


	//----- nvinfo : EIATTR_SPARSE_MMA_MASK
	.align		4
        /*01b4*/ 	.byte	0x03, 0x50
        /*01b6*/ 	.short	0x0000


	//----- nvinfo : EIATTR_TCGEN05_1CTA_USED
	.align		4
        /*01b8*/ 	.byte	0x01, 0x51
	.zero		2


	//----- nvinfo : EIATTR_MAXREG_COUNT
	.align		4
        /*01bc*/ 	.byte	0x03, 0x1b
        /*01be*/ 	.short	0x00ff


	//----- nvinfo : EIATTR_NUM_BARRIERS
	.align		4
        /*01c0*/ 	.byte	0x02, 0x4c
        /*01c2*/ 	.byte	0x01
	.zero		1


	//----- nvinfo : EIATTR_INT_WARP_WIDE_INSTR_OFFSETS
	.align		4
        /*01c4*/ 	.byte	0x04, 0x31
        /*01c6*/ 	.short	(.L_73 - .L_72)


	//   ....[0]....
.L_72:
        /*01c8*/ 	.word	0x00001290


	//   ....[1]....
        /*01cc*/ 	.word	0x000012b0


	//   ....[2]....
        /*01d0*/ 	.word	0x00001710


	//   ....[3]....
        /*01d4*/ 	.word	0x00001830


	//   ....[4]....
        /*01d8*/ 	.word	0x00003a10


	//   ....[5]....
        /*01dc*/ 	.word	0x000069b0


	//   ....[6]....
        /*01e0*/ 	.word	0x00006a00


	//----- nvinfo : EIATTR_COOP_GROUP_MASK_REGIDS
	.align		4
.L_73:
        /*01e4*/ 	.byte	0x04, 0x29
        /*01e6*/ 	.short	(.L_75 - .L_74)


	//   ....[0]....
.L_74:
        /*01e8*/ 	.word	0xffffffff


	//   ....[1]....
        /*01ec*/ 	.word	0xffffffff


	//   ....[2]....
        /*01f0*/ 	.word	0xffffffff


	//   ....[3]....
        /*01f4*/ 	.word	0xffffffff


	//   ....[4]....
        /*01f8*/ 	.word	0xffffffff


	//   ....[5]....
        /*01fc*/ 	.word	0xffffffff


	//   ....[6]....
        /*0200*/ 	.word	0xffffffff


	//   ....[7]....
        /*0204*/ 	.word	0xffffffff


	//----- nvinfo : EIATTR_COOP_GROUP_INSTR_OFFSETS
	.align		4
.L_75:
        /*0208*/ 	.byte	0x04, 0x28
        /*020a*/ 	.short	(.L_77 - .L_76)


	//   ....[0]....
.L_76:
        /*020c*/ 	.word	0x00000050


	//   ....[1]....
        /*0210*/ 	.word	0x00000310


	//   ....[2]....
        /*0214*/ 	.word	0x00002030


	//   ....[3]....
        /*0218*/ 	.word	0x00003030


	//   ....[4]....
        /*021c*/ 	.word	0x00004030


	//   ....[5]....
        /*0220*/ 	.word	0x000048d0


	//   ....[6]....
        /*0224*/ 	.word	0x00006840


	//   ....[7]....
        /*0228*/ 	.word	0x00006ab0


	//----- nvinfo : EIATTR_VRC_CTA_INIT_COUNT
	.align		4
.L_77:
        /*022c*/ 	.byte	0x02, 0x4a
        /*022e*/ 	.byte	0x80
	.zero		1


	//----- nvinfo : EIATTR_MBARRIER_INSTR_OFFSETS
	.align		4
        /*0230*/ 	.byte	0x04, 0x39
        /*0232*/ 	.short	(.L_79 - .L_78)


	//   ....[0]....
.L_78:
        /*0234*/ 	.word	0x000015e0
        /*0238*/ 	.word	0x000000ff
        /*023c*/ 	.word	0x00000000
        /*0240*/ 	.short	0x0100
        /*0242*/ 	.byte	0x10
	.zero		1


	//   ....[1]....
        /*0244*/ 	.word	0x00001820
        /*0248*/ 	.word	0x000000ff
        /*024c*/ 	.word	0x0000a008
        /*0250*/ 	.short	0x0100
        /*0252*/ 	.byte	0x0b
	.zero		1


	//   ....[2]....
        /*0254*/ 	.word	0x00001970
        /*0258*/ 	.word	0x000000ff
        /*025c*/ 	.word	0x00006000
        /*0260*/ 	.short	0x0100
        /*0262*/ 	.byte	0x0b
	.zero		1


	//   ....[3]....
        /*0264*/ 	.word	0x00001bd0
        /*0268*/ 	.word	0x000000ff
        /*026c*/ 	.word	0x00006000
        /*0270*/ 	.short	0x010a
        /*0272*/ 	.byte	0x0b
	.zero		1


	//   ....[4]....
        /*0274*/ 	.word	0x00001c90
        /*0278*/ 	.word	0x000000ff
        /*027c*/ 	.word	0x00006000
        /*0280*/ 	.short	0x0108
        /*0282*/ 	.byte	0x0b
	.zero		1


	//   ....[5]....
        /*0284*/ 	.word	0x00003b50
        /*0288*/ 	.word	0x000000ff
        /*028c*/ 	.word	0x0000a010
        /*0290*/ 	.short	0x0100
        /*0292*/ 	.byte	0x0b
	.zero		1


	//   ....[6]....
        /*0294*/ 	.word	0x00003cb0
        /*0298*/ 	.word	0x000000ff
        /*029c*/ 	.word	0x0000a010
        /*02a0*/ 	.short	0x010a
        /*02a2*/ 	.byte	0x0b
	.zero		1


	//   ....[7]....
        /*02a4*/ 	.word	0x00003d10
        /*02a8*/ 	.word	0x000000ff
        /*02ac*/ 	.word	0x0000a010
        /*02b0*/ 	.short	0x0108
        /*02b2*/ 	.byte	0x0b
	.zero		1


	//   ....[8]....
        /*02b4*/ 	.word	0x00004800
        /*02b8*/ 	.word	0x000000ff
        /*02bc*/ 	.word	0x00000000
        /*02c0*/ 	.short	0x010a
        /*02c2*/ 	.byte	0x10
	.zero		1


	//   ....[9]....
        /*02c4*/ 	.word	0x00005260
        /*02c8*/ 	.word	0x000000ff
        /*02cc*/ 	.word	0x00000000
        /*02d0*/ 	.short	0x010a
        /*02d2*/ 	.byte	0x10
	.zero		1


	//   ....[10]....
        /*02d4*/ 	.word	0x000052f0
        /*02d8*/ 	.word	0x000000ff
        /*02dc*/ 	.word	0x0000a000
        /*02e0*/ 	.short	0x0108
        /*02e2*/ 	.byte	0x0b
	.zero		1


	//   ....[11]....
        /*02e4*/ 	.word	0x00005320
        /*02e8*/ 	.word	0x000000ff
        /*02ec*/ 	.word	0x0000a008
        /*02f0*/ 	.short	0x0108
        /*02f2*/ 	.byte	0x0b
	.zero		1


	//   ....[12]....
        /*02f4*/ 	.word	0x00006ad0
        /*02f8*/ 	.word	0x000000ff
        /*02fc*/ 	.word	0x00006000
        /*0300*/ 	.short	0x010a
        /*0302*/ 	.byte	0x0b
	.zero		1


	//   ....[13]....
        /*0304*/ 	.word	0x00006b00
        /*0308*/ 	.word	0x000000ff
        /*030c*/ 	.word	0x0000a010
        /*0310*/ 	.short	0x010a
        /*0312*/ 	.byte	0x0b
	.zero		1


	//   ....[14]....
        /*0314*/ 	.word	0x00006b30
        /*0318*/ 	.word	0x000000ff
        /*031c*/ 	.word	0x00000000
        /*0320*/ 	.short	0x010a
        /*0322*/ 	.byte	0x10
	.zero		1


	//   ....[15]....
        /*0324*/ 	.word	0x00006b60
        /*0328*/ 	.word	0x000000ff
        /*032c*/ 	.word	0x00000000
        /*0330*/ 	.short	0x010a
        /*0332*/ 	.byte	0x10
	.zero		1


	//----- nvinfo : EIATTR_NUM_MBARRIERS
	.align		4
.L_79:
        /*0334*/ 	.byte	0x03, 0x38
        /*0336*/ 	.short	0xffff


	//----- nvinfo : EIATTR_EXIT_INSTR_OFFSETS
	.align		4
        /*0338*/ 	.byte	0x04, 0x1c
        /*033a*/ 	.short	(.L_81 - .L_80)


	//   ....[0]....
.L_80:
        /*033c*/ 	.word	0x00006ac0


	//----- nvinfo : EIATTR_REQNTID
	.align		4
.L_81:
        /*0340*/ 	.byte	0x04, 0x10
        /*0342*/ 	.short	(.L_83 - .L_82)
.L_82:
        /*0344*/ 	.word	0x00000100
        /*0348*/ 	.word	0x00000001
        /*034c*/ 	.word	0x00000001


	//----- nvinfo : EIATTR_CRS_STACK_SIZE
	.align		4
.L_83:
        /*0350*/ 	.byte	0x04, 0x1e
        /*0352*/ 	.short	(.L_85 - .L_84)
.L_84:
        /*0354*/ 	.word	0x00000000


	//----- nvinfo : EIATTR_CBANK_PARAM_SIZE
	.align		4
.L_85:
        /*0358*/ 	.byte	0x03, 0x19
        /*035a*/ 	.short	0x0088


	//----- nvinfo : EIATTR_PARAM_CBANK
	.align		4
        /*035c*/ 	.byte	0x04, 0x0a
        /*035e*/ 	.short	(.L_87 - .L_86)
	.align		4
.L_86:
        /*0360*/ 	.word	index@(.nv.constant0.attn_fwd)
        /*0364*/ 	.short	0x0380
        /*0366*/ 	.short	0x0088


	//----- nvinfo : EIATTR_SW_WAR
	.align		4
.L_87:
        /*0368*/ 	.byte	0x04, 0x36
        /*036a*/ 	.short	(.L_89 - .L_88)
.L_88:
        /*036c*/ 	.word	0x00000008
.L_89:


//--------------------- .nv.compat                --------------------------
	.section	.nv.compat,"",@"SHT_CUDA_COMPAT_INFO"
	.align	4
        /*0000*/ 	.byte	0x02, 0x02, 0x02, 0x00, 0x02, 0x05, 0x05, 0x00, 0x02, 0x03, 0x00, 0x00, 0x02, 0x06, 0x01, 0x00


//--------------------- .nv.callgraph             --------------------------
	.section	.nv.callgraph,"",@"SHT_CUDA_CALLGRAPH"
	.align	4
	.sectionentsize	8
	.align		4
        /*0000*/ 	.word	0x00000000
	.align		4
        /*0004*/ 	.word	0xffffffff
	.align		4
        /*0008*/ 	.word	0x00000000
	.align		4
        /*000c*/ 	.word	0xfffffffe
	.align		4
        /*0010*/ 	.word	0x00000000
	.align		4
        /*0014*/ 	.word	0xfffffffd
	.align		4
        /*0018*/ 	.word	0x00000000
	.align		4
        /*001c*/ 	.word	0xfffffffc


//--------------------- .nv.constant4             --------------------------
	.section	.nv.constant4,"a",@progbits
	.align	8
	.align		8
.nv.constant4:
        /*0000*/ 	.dword	_$_str


//--------------------- .text.attn_fwd            --------------------------
	.section	.text.attn_fwd,"ax",@progbits
	.align	128
        .global         attn_fwd
        .type           attn_fwd,@function
        .size           attn_fwd,(.L_x_28 - attn_fwd)
        .other          attn_fwd,@"STO_CUDA_ENTRY STV_DEFAULT"
attn_fwd:
.text.attn_fwd:
[----:B------:R-:W0:Y:S01]  /*0000*/  LDC R1, c[0x0][0x37c] ;  /* 0x0000df00ff017b82 */ /* 0x000e220000000800 */
[----:B------:R-:W1:Y:S02]  /*0010*/  S2R R0, SR_TID.X ;  /* 0x0000000000007919 */ /* 0x000e640000002100 */
[----:B-1----:R-:W-:-:S13]  /*0020*/  ISETP.GE.U32.AND P0, PT, R0, 0x20, PT ;  /* 0x000000200000780c */ /* 0x002fda0003f06070 */
[----:B------:R-:W-:Y:S05]  /*0030*/  @P0 BRA `(.L_x_0) ;  /* 0x0000000000b80947 */ /* 0x000fea0003800000 */
[----:B------:R-:W1:Y:S01]  /*0040*/  S2UR UR6, SR_CgaCtaId ;  /* 0x00000000000679c3 */ /* 0x000e620000008800 */
[----:B------:R-:W-:Y:S01]  /*0050*/  NOP ;  /* 0x0000000000007918 */ /* 0x000fe20000000000 */
[----:B------:R-:W-:Y:S02]  /*0060*/  UMOV UR4, 0x40 ;  /* 0x0000004000047882 */ /* 0x000fe40000000000 */
[----:B-1----:R-:W-:-:S09]  /*0070*/  ULEA UR4, UR6, UR4, 0x18 ;  /* 0x0000000406047291 */ /* 0x002fd2000f8ec0ff */
[----:B------:R-:W1:Y:S01]  /*0080*/  LDS.U8 R2, [UR4] ;  /* 0x00000004ff027984 */ /* 0x000e620008000000 */
[----:B------:R-:W-:Y:S02]  /*0090*/  UMOV UR4, 0x400 ;  /* 0x0000040000047882 */ /* 0x000fe40000000000 */
[----:B------:R-:W-:Y:S01]  /*00a0*/  ULEA UR4, UR6, UR4, 0x18 ;  /* 0x0000000406047291 */ /* 0x000fe2000f8ec0ff */
[----:B-1----:R-:W-:-:S13]  /*00b0*/  ISETP.NE.AND P1, PT, R2, RZ, PT ;  /* 0x000000ff0200720c */ /* 0x002fda0003f25270 */
[----:B------:R-:W-:Y:S05]  /*00c0*/  @P1 BRA `(.L_x_1) ;  /* 0x00000000007c1947 */ /* 0x000fea0003800000 */
[----:B------:R-:W-:-:S13]  /*00d0*/  ELECT P1, URZ, PT ;  /* 0x0000000000ff782f */ /* 0x000fda0003820000 */
[----:B------:R-:W-:Y:S05]  /*00e0*/  @!P1 BRA `(.L_x_2) ;  /* 0x0000000000849947 */ /* 0x000fea0003800000 */
[----:B------:R-:W-:Y:S01]  /*00f0*/  UMOV UR5, 0x8 ;  /* 0x0000000800057882 */ /* 0x000fe20000000000 */
[----:B------:R-:W-:Y:S01]  /*0100*/  HFMA2 R5, -RZ, RZ, 0, 5.9604644775390625e-08 ;  /* 0x00000001ff057431 */ /* 0x000fe200000001ff */
[----:B------:R-:W-:-:S03]  /*0110*/  MOV R3, 0xff ;  /* 0x000000ff00037802 */ /* 0x000fc60000000f00 */
[----:B------:R-:W-:Y:S04]  /*0120*/  DEPBAR.LE SB1, 0x36 ;  /* 0x00009d800000791a */ /* 0x000fe80000000000 */
[----:B------:R-:W1:Y:S02]  /*0130*/  UTCATOMSWS.FIND_AND_SET.ALIGN UP0, UR5, UR5 ;  /* 0x00000005000575e3 */ /* 0x000e640008000800 */
[----:B-1----:R-:W-:-:S04]  /*0140*/  PLOP3.LUT P1, PT, PT, PT, UP0, 0x80, 0x8 ;  /* 0x000000000008781c */ /* 0x002fc80003f2f008 */
[----:B------:R-:W-:-:S04]  /*0150*/  SEL R2, RZ, 0xffffffff, !P1 ;  /* 0xffffffffff027807 */ /* 0x000fc80004800000 */
[----:B------:R-:W-:Y:S02]  /*0160*/  ISETP.NE.AND P1, PT, R2, RZ, PT ;  /* 0x000000ff0200720c */ /* 0x000fe40003f25270 */
[----:B------:R-:W-:-:S11]  /*0170*/  MOV R2, UR5 ;  /* 0x0000000500027c02 */ /* 0x000fd60008000f00 */
[----:B------:R-:W-:Y:S05]  /*0180*/  @P1 BRA `(.L_x_3) ;  /* 0x0000000000241947 */ /* 0x000fea0003800000 */
.L_x_4:
[----:B------:R-:W-:Y:S05]  /*0190*/  NANOSLEEP 0x64 ;  /* 0x000000640000795d */ /* 0x000fea0003800000 */
[----:B------:R-:W-:-:S05]  /*01a0*/  UMOV UR5, 0x8 ;  /* 0x0000000800057882 */ /* 0x000fca0000000000 */
[----:B------:R-:W-:Y:S04]  /*01b0*/  DEPBAR.LE SB1, 0x36 ;  /* 0x00009d800000791a */ /* 0x000fe80000000000 */
[----:B------:R-:W1:Y:S02]  /*01c0*/  UTCATOMSWS.FIND_AND_SET.ALIGN UP0, UR5, UR5 ;  /* 0x00000005000575e3 */ /* 0x000e640008000800 */
[----:B-1----:R-:W-:-:S04]  /*01d0*/  PLOP3.LUT P1, PT, PT, PT, UP0, 0x80, 0x8 ;  /* 0x000000000008781c */ /* 0x002fc80003f2f008 */
[----:B------:R-:W-:-:S04]  /*01e0*/  SEL R2, RZ, 0xffffffff, !P1 ;  /* 0xffffffffff027807 */ /* 0x000fc80004800000 */
[----:B------:R-:W-:Y:S01]  /*01f0*/  ISETP.NE.AND P1, PT, R2, RZ, PT ;  /* 0x000000ff0200720c */ /* 0x000fe20003f25270 */
[----:B------:R-:W-:-:S12]  /*0200*/  IMAD.U32 R2, RZ, RZ, UR5 ;  /* 0x00000005ff027e24 */ /* 0x000fd8000f8e00ff */
[----:B------:R-:W-:Y:S05]  /*0210*/  @!P1 BRA `(.L_x_4) ;  /* 0xfffffffc00dc9947 */ /* 0x000fea000383ffff */
.L_x_3:
[C---:B------:R-:W-:Y:S01]  /*0220*/  IADD3 R4, PT, PT, R2.reuse, 0x10, RZ ;  /* 0x0000001002047810 */ /* 0x040fe20007ffe0ff */
[----:B------:R-:W-:Y:S01]  /*0230*/  UMOV UR5, 0x50 ;  /* 0x0000005000057882 */ /* 0x000fe20000000000 */
[----:B------:R-:W-:Y:S01]  /*0240*/  SHF.L.U32 R3, R3, R2, RZ ;  /* 0x0000000203037219 */ /* 0x000fe200000006ff */
[----:B------:R-:W-:Y:S01]  /*0250*/  ULEA UR5, UR6, UR5, 0x18 ;  /* 0x0000000506057291 */ /* 0x000fe2000f8ec0ff */
[----:B------:R-:W-:Y:S02]  /*0260*/  SHF.L.U32 R4, R5, R4, RZ ;  /* 0x0000000405047219 */ /* 0x000fe400000006ff */
[----:B------:R-:W-:Y:S02]  /*0270*/  SHF.L.U32 R2, R2, 0x5, RZ ;  /* 0x0000000502027819 */ /* 0x000fe400000006ff */
[----:B------:R-:W-:-:S05]  /*0280*/  LOP3.LUT R3, R4, R3, RZ, 0xfc, !PT ;  /* 0x0000000304037212 */ /* 0x000fca00078efcff */
[----:B------:R1:W-:Y:S04]  /*0290*/  ATOMS.OR RZ, [UR5], R3 ;  /* 0x00000003ffff798c */ /* 0x0003e8000b000005 */
[----:B------:R1:W-:Y:S01]  /*02a0*/  STS [UR4], R2 ;  /* 0x00000002ff007988 */ /* 0x0003e20008000804 */
[----:B------:R-:W-:Y:S05]  /*02b0*/  BRA `(.L_x_2) ;  /* 0x0000000000107947 */ /* 0x000fea0003800000 */
.L_x_1:
[----:B------:R-:W-:-:S05]  /*02c0*/  MOV R2, 0xffffffff ;  /* 0xffffffff00027802 */ /* 0x000fca0000000f00 */
[----:B------:R1:W-:Y:S02]  /*02d0*/  STS [UR4], R2 ;  /* 0x00000002ff007988 */ /* 0x0003e40008000804 */
[----:B-1----:R-:W-:-:S07]  /*02e0*/  MOV R2, 0x300 ;  /* 0x0000030000027802 */ /* 0x002fce0000000f00 */
[----:B0-----:R-:W-:Y:S05]  /*02f0*/  CALL.REL.NOINC `($__internal_1_$__cuda_sm10x_tcgen05_guardrail_trap_phase_invalid_during_alloc) ;  /* 0x0000006800307944 */ /* 0x001fea0003c00000 */
.L_x_2:
[----:B------:R-:W-:Y:S05]  /*0300*/  WARPSYNC.ALL ;  /* 0x0000000000007948 */ /* 0x000fea0003800000 */
[----:B------:R-:W-:Y:S01]  /*0310*/  NOP ;  /* 0x0000000000007918 */ /* 0x000fe20000000000 */
.L_x_0:
[----:B-1----:R-:W1:Y:S01]  /*0320*/  S2R R2, SR_CTAID.X ;  /* 0x0000000000027919 */ /* 0x002e620000002500 */
[----:B------:R-:W2:Y:S01]  /*0330*/  S2UR UR10, SR_CTAID.Y ;  /* 0x00000000000a79c3 */ /* 0x000ea20000002600 */
[----:B------:R-:W2:Y:S01]  /*0340*/  LDCU.64 UR4, c[0x0][0x3b0] ;  /* 0x00007600ff0477ac */ /* 0x000ea20008000a00 */
[----:B------:R-:W-:Y:S02]  /*0350*/  LOP3.LUT R3, R0, 0x7f, RZ, 0xc0, !PT ;  /* 0x0000007f00037812 */ /* 0x000fe400078ec0ff */
[----:B------:R-:W-:Y:S01]  /*0360*/  SHF.R.U32.HI R4, RZ, 0x7, R0 ;  /* 0x00000007ff047819 */ /* 0x000fe20000011600 */
[----:B------:R-:W-:Y:S01]  /*0370*/  UMOV UR11, 0x400 ;  /* 0x00000400000b7882 */ /* 0x000fe20000000000 */
[----:B------:R-:W3:Y:S02]  /*0380*/  LDCU.64 UR32, c[0x0][0x358] ;  /* 0x00006b00ff2077ac */ /* 0x000ee40008000a00 */
[----:B------:R-:W4:Y:S01]  /*0390*/  LDC.64 R16, c[0x0][0x380] ;  /* 0x0000e000ff107b82 */ /* 0x000f220000000a00 */
[----:B------:R-:W-:-:S07]  /*03a0*/  SGXT.U32 R4, R4, 0x1 ;  /* 0x000000010404781a */ /* 0x000fce0000000000 */
[----:B------:R-:W0:Y:S08]  /*03b0*/  LDC R15, c[0x0][0x3b8] ;  /* 0x0000ee00ff0f7b82 */ /* 0x000e300000000800 */
[----:B------:R-:W0:Y:S01]  /*03c0*/  S2UR UR6, SR_CgaCtaId ;  /* 0x00000000000679c3 */ /* 0x000e220000008800 */
[----:B--2---:R-:W-:-:S04]  /*03d0*/  UIMAD UR4, UR10, UR4, URZ ;  /* 0x000000040a0472a4 */ /* 0x004fc8000f8e02ff */
[----:B------:R-:W-:Y:S01]  /*03e0*/  USHF.L.U32 UR7, UR4, 0x1, URZ ;  /* 0x0000000104077899 */ /* 0x000fe200080006ff */
[----:B-1----:R-:W-:Y:S02]  /*03f0*/  IMAD R3, R2, 0x80, R3 ;  /* 0x0000008002037824 */ /* 0x002fe400078e0203 */
[----:B------:R-:W1:Y:S02]  /*0400*/  LDC.64 R54, c[0x0][0x388] ;  /* 0x0000e200ff367b82 */ /* 0x000e640000000a00 */
[----:B------:R-:W-:Y:S01]  /*0410*/  IMAD R2, R3, UR5, RZ ;  /* 0x0000000503027c24 */ /* 0x000fe2000f8e02ff */
[----:B------:R-:W-:-:S04]  /*0420*/  UIMAD.WIDE UR4, UR4, 0x2, URZ ;  /* 0x00000002040478a5 */ /* 0x000fc8000f8e02ff */
[C---:B------:R-:W-:Y:S01]  /*0430*/  SHF.L.U32 R5, R2.reuse, 0x1, RZ ;  /* 0x0000000102057819 */ /* 0x040fe200000006ff */
[----:B------:R-:W-:Y:S01]  /*0440*/  IMAD.HI R2, R2, 0x2, RZ ;  /* 0x0000000202027827 */ /* 0x000fe200078e02ff */
[----:B------:R-:W-:Y:S02]  /*0450*/  BAR.SYNC.DEFER_BLOCKING 0x0 ;  /* 0x0000000000007b1d */ /* 0x000fe40000010000 */
[----:B----4-:R-:W-:Y:S01]  /*0460*/  IADD3 R16, P1, P2, R5, UR7, R16 ;  /* 0x0000000705107c10 */ /* 0x010fe2000fa3e010 */
[----:B0-----:R-:W-:-:S03]  /*0470*/  IMAD R4, R4, R15, RZ ;  /* 0x0000000f04047224 */ /* 0x001fc600078e02ff */
[----:B------:R-:W-:Y:S01]  /*0480*/  IADD3.X R17, PT, PT, R2, UR5, R17, P1, P2 ;  /* 0x0000000502117c10 */ /* 0x000fe20008fe4411 */
[----:B------:R-:W-:Y:S01]  /*0490*/  ULEA UR11, UR6, UR11, 0x18 ;  /* 0x0000000b060b7291 */ /* 0x000fe2000f8ec0ff */
[C---:B------:R-:W-:Y:S01]  /*04a0*/  LEA R2, R15.reuse, R4, 0x1 ;  /* 0x000000040f027211 */ /* 0x040fe200078e08ff */
[----:B------:R-:W0:Y:S01]  /*04b0*/  LDCU UR4, c[0x0][0x3c8] ;  /* 0x00007900ff0477ac */ /* 0x000e220008000800 */
[C---:B------:R-:W-:Y:S02]  /*04c0*/  LEA R6, P1, R4.reuse, R16, 0x1 ;  /* 0x0000001004067211 */ /* 0x040fe400078208ff */
[C---:B------:R-:W-:Y:S02]  /*04d0*/  LEA R12, R15.reuse, R2, 0x1 ;  /* 0x000000020f0c7211 */ /* 0x040fe400078e08ff */
[----:B------:R-:W-:Y:S02]  /*04e0*/  LEA.HI.X.SX32 R7, R4, R17, 0x1, P1 ;  /* 0x0000001104077211 */ /* 0x000fe400008f0eff */
[-C--:B------:R-:W-:Y:S01]  /*04f0*/  LEA R10, P1, R12, R16.reuse, 0x1 ;  /* 0x000000100c0a7211 */ /* 0x080fe200078208ff */
[----:B------:R-:W-:Y:S01]  /*0500*/  IMAD R14, R15, 0x2, R12 ;  /* 0x000000020f0e7824 */ /* 0x000fe200078e020c */
[----:B------:R-:W-:-:S02]  /*0510*/  LEA R8, P2, R2, R16, 0x1 ;  /* 0x0000001002087211 */ /* 0x000fc400078408ff */
[-C--:B------:R-:W-:Y:S01]  /*0520*/  LEA.HI.X.SX32 R11, R12, R17.reuse, 0x1, P1 ;  /* 0x000000110c0b7211 */ /* 0x080fe200008f0eff */
[----:B------:R-:W2:Y:S01]  /*0530*/  LDS R48, [UR11] ;  /* 0x0000000bff307984 */ /* 0x000ea20008000800 */
[----:B------:R-:W-:Y:S01]  /*0540*/  BAR.SYNC.DEFER_BLOCKING 0x0 ;  /* 0x0000000000007b1d */ /* 0x000fe20000010000 */
[C---:B------:R-:W-:Y:S02]  /*0550*/  LEA R12, P1, R14.reuse, R16, 0x1 ;  /* 0x000000100e0c7211 */ /* 0x040fe400078208ff */
[C---:B------:R-:W-:Y:S02]  /*0560*/  LEA R20, R15.reuse, R14, 0x1 ;  /* 0x0000000e0f147211 */ /* 0x040fe400078e08ff */
[----:B------:R-:W-:Y:S02]  /*0570*/  LEA.HI.X.SX32 R13, R14, R17, 0x1, P1 ;  /* 0x000000110e0d7211 */ /* 0x000fe400008f0eff */
[----:B------:R-:W-:Y:S02]  /*0580*/  LEA R18, P1, R20, R16, 0x1 ;  /* 0x0000001014127211 */ /* 0x000fe400078208ff */
[----:B------:R-:W-:-:S02]  /*0590*/  LEA R14, R15, R20, 0x1 ;  /* 0x000000140f0e7211 */ /* 0x000fc400078e08ff */
[-C--:B------:R-:W-:Y:S02]  /*05a0*/  LEA.HI.X.SX32 R19, R20, R17.reuse, 0x1, P1 ;  /* 0x0000001114137211 */ /* 0x080fe400008f0eff */
[C---:B------:R-:W-:Y:S02]  /*05b0*/  LEA R20, P1, R14.reuse, R16, 0x1 ;  /* 0x000000100e147211 */ /* 0x040fe400078208ff */
[C---:B------:R-:W-:Y:S02]  /*05c0*/  LEA R26, R15.reuse, R14, 0x1 ;  /* 0x0000000e0f1a7211 */ /* 0x040fe400078e08ff */
[-C--:B------:R-:W-:Y:S02]  /*05d0*/  LEA.HI.X.SX32 R21, R14, R17.reuse, 0x1, P1 ;  /* 0x000000110e157211 */ /* 0x080fe400008f0eff */
[----:B------:R-:W-:Y:S01]  /*05e0*/  LEA.HI.X.SX32 R9, R2, R17, 0x1, P2 ;  /* 0x0000001102097211 */ /* 0x000fe200010f0eff */
[C---:B------:R-:W-:Y:S01]  /*05f0*/  IMAD R14, R15.reuse, 0x2, R26 ;  /* 0x000000020f0e7824 */ /* 0x040fe200078e021a */
[----:B------:R-:W-:Y:S01]  /*0600*/  LEA R22, P1, R26, R16, 0x1 ;  /* 0x000000101a167211 */ /* 0x000fe200078208ff */
[----:B---3--:R-:W5:Y:S03]  /*0610*/  LDG.E.U16 R2, desc[UR32][R6.64] ;  /* 0x0000002006027981 */ /* 0x008f66000c1e1500 */
[----:B------:R-:W-:-:S02]  /*0620*/  LEA R28, R15, R14, 0x1 ;  /* 0x0000000e0f1c7211 */ /* 0x000fc400078e08ff */
[----:B------:R-:W-:Y:S01]  /*0630*/  LEA R24, P2, R14, R16, 0x1 ;  /* 0x000000100e187211 */ /* 0x000fe200078408ff */
[----:B------:R-:W5:Y:S01]  /*0640*/  LDG.E.U16 R4, desc[UR32][R8.64] ;  /* 0x0000002008047981 */ /* 0x000f62000c1e1500 */
[----:B------:R-:W-:-:S03]  /*0650*/  LEA.HI.X.SX32 R23, R26, R17, 0x1, P1 ;  /* 0x000000111a177211 */ /* 0x000fc600008f0eff */
[----:B------:R-:W5:Y:S04]  /*0660*/  LDG.E.U16 R5, desc[UR32][R10.64] ;  /* 0x000000200a057981 */ /* 0x000f68000c1e1500 */
[----:B------:R3:W5:Y:S01]  /*0670*/  LDG.E.U16 R6, desc[UR32][R12.64] ;  /* 0x000000200c067981 */ /* 0x000762000c1e1500 */
[----:B------:R-:W-:Y:S02]  /*0680*/  LEA.HI.X.SX32 R25, R14, R17, 0x1, P2 ;  /* 0x000000110e197211 */ /* 0x000fe400010f0eff */
[----:B------:R-:W-:Y:S01]  /*0690*/  LEA R26, P1, R28, R16, 0x1 ;  /* 0x000000101c1a7211 */ /* 0x000fe200078208ff */
[----:B------:R4:W5:Y:S04]  /*06a0*/  LDG.E.U16 R7, desc[UR32][R18.64] ;  /* 0x0000002012077981 */ /* 0x000968000c1e1500 */
[----:B------:R0:W5:Y:S01]  /*06b0*/  LDG.E.U16 R8, desc[UR32][R20.64] ;  /* 0x0000002014087981 */ /* 0x000162000c1e1500 */
[----:B---3--:R-:W-:-:S03]  /*06c0*/  LEA R12, R15, R28, 0x1 ;  /* 0x0000001c0f0c7211 */ /* 0x008fc600078e08ff */
[----:B------:R3:W5:Y:S01]  /*06d0*/  LDG.E.U16 R9, desc[UR32][R22.64] ;  /* 0x0000002016097981 */ /* 0x000762000c1e1500 */
[----:B------:R-:W-:Y:S02]  /*06e0*/  LEA.HI.X.SX32 R27, R28, R17, 0x1, P1 ;  /* 0x000000111c1b7211 */ /* 0x000fe400008f0eff */
[----:B------:R-:W-:Y:S01]  /*06f0*/  LEA R14, R15, R12, 0x1 ;  /* 0x0000000c0f0e7211 */ /* 0x000fe200078e08ff */
[----:B------:R1:W5:Y:S01]  /*0700*/  LDG.E.U16 R10, desc[UR32][R24.64] ;  /* 0x00000020180a7981 */ /* 0x000362000c1e1500 */
[----:B----4-:R-:W-:-:S03]  /*0710*/  LEA R18, P1, R12, R16, 0x1 ;  /* 0x000000100c127211 */ /* 0x010fc600078208ff */
[C---:B------:R-:W-:Y:S01]  /*0720*/  IMAD R30, R15.reuse, 0x2, R14 ;  /* 0x000000020f1e7824 */ /* 0x040fe200078e020e */
[-C--:B------:R-:W-:Y:S01]  /*0730*/  LEA.HI.X.SX32 R19, R12, R17.reuse, 0x1, P1 ;  /* 0x000000110c137211 */ /* 0x080fe200008f0eff */
[----:B------:R4:W5:Y:S01]  /*0740*/  LDG.E.U16 R11, desc[UR32][R26.64] ;  /* 0x000000201a0b7981 */ /* 0x000962000c1e1500 */
[-C--:B0-----:R-:W-:Y:S02]  /*0750*/  LEA R20, P1, R14, R16.reuse, 0x1 ;  /* 0x000000100e147211 */ /* 0x081fe400078208ff */
[----:B------:R-:W-:Y:S01]  /*0760*/  LEA R28, P2, R30, R16, 0x1 ;  /* 0x000000101e1c7211 */ /* 0x000fe200078408ff */
[----:B------:R-:W5:Y:S01]  /*0770*/  LDG.E.U16 R12, desc[UR32][R18.64] ;  /* 0x00000020120c7981 */ /* 0x000f62000c1e1500 */
[----:B------:R-:W-:Y:S02]  /*0780*/  LEA R32, R15, R30, 0x1 ;  /* 0x0000001e0f207211 */ /* 0x000fe400078e08ff */
[-C--:B------:R-:W-:Y:S02]  /*0790*/  LEA.HI.X.SX32 R21, R14, R17.reuse, 0x1, P1 ;  /* 0x000000110e157211 */ /* 0x080fe400008f0eff */
[----:B------:R-:W-:-:S02]  /*07a0*/  LEA.HI.X.SX32 R29, R30, R17, 0x1, P2 ;  /* 0x000000111e1d7211 */ /* 0x000fc400010f0eff */
[C---:B---3--:R-:W-:Y:S01]  /*07b0*/  LEA R22, P1, R32.reuse, R16, 0x1 ;  /* 0x0000001020167211 */ /* 0x048fe200078208ff */
[----:B------:R-:W5:Y:S01]  /*07c0*/  LDG.E.U16 R13, desc[UR32][R20.64] ;  /* 0x00000020140d7981 */ /* 0x000f62000c1e1500 */
[C---:B------:R-:W-:Y:S02]  /*07d0*/  LEA R30, R15.reuse, R32, 0x1 ;  /* 0x000000200f1e7211 */ /* 0x040fe400078e08ff */
[-C--:B------:R-:W-:Y:S01]  /*07e0*/  LEA.HI.X.SX32 R23, R32, R17.reuse, 0x1, P1 ;  /* 0x0000001120177211 */ /* 0x080fe200008f0eff */
[----:B------:R0:W5:Y:S01]  /*07f0*/  LDG.E.U16 R14, desc[UR32][R28.64] ;  /* 0x000000201c0e7981 */ /* 0x000162000c1e1500 */
[C---:B------:R-:W-:Y:S02]  /*0800*/  LEA R32, R15.reuse, R30, 0x1 ;  /* 0x0000001e0f207211 */ /* 0x040fe400078e08ff */
[C---:B-1----:R-:W-:Y:S01]  /*0810*/  LEA R24, P1, R30.reuse, R16, 0x1 ;  /* 0x000000101e187211 */ /* 0x042fe200078208ff */
[----:B------:R-:W5:Y:S02]  /*0820*/  LDG.E.U16 R18, desc[UR32][R22.64] ;  /* 0x0000002016127981 */ /* 0x000f64000c1e1500 */
[----:B------:R-:W-:Y:S01]  /*0830*/  IMAD R34, R15, 0x2, R32 ;  /* 0x000000020f227824 */ /* 0x000fe200078e0220 */
[----:B------:R-:W-:-:S04]  /*0840*/  LEA.HI.X.SX32 R25, R30, R17, 0x1, P1 ;  /* 0x000000111e197211 */ /* 0x000fc800008f0eff */
[----:B------:R-:W-:Y:S01]  /*0850*/  LEA R30, P2, R34, R16, 0x1 ;  /* 0x00000010221e7211 */ /* 0x000fe200078408ff */
[----:B------:R-:W5:Y:S01]  /*0860*/  LDG.E.U16 R19, desc[UR32][R24.64] ;  /* 0x0000002018137981 */ /* 0x000f62000c1e1500 */
[C---:B------:R-:W-:Y:S02]  /*0870*/  LEA R36, R15.reuse, R34, 0x1 ;  /* 0x000000220f247211 */ /* 0x040fe400078e08ff */
[----:B----4-:R-:W-:Y:S02]  /*0880*/  LEA R26, P1, R32, R16, 0x1 ;  /* 0x00000010201a7211 */ /* 0x010fe400078208ff */
[-C--:B------:R-:W-:Y:S02]  /*0890*/  LEA.HI.X.SX32 R31, R34, R17.reuse, 0x1, P2 ;  /* 0x00000011221f7211 */ /* 0x080fe400010f0eff */
[----:B------:R-:W-:Y:S02]  /*08a0*/  LEA R34, R15, R36, 0x1 ;  /* 0x000000240f227211 */ /* 0x000fe400078e08ff */
[----:B------:R-:W-:Y:S01]  /*08b0*/  LEA.HI.X.SX32 R27, R32, R17, 0x1, P1 ;  /* 0x00000011201b7211 */ /* 0x000fe200008f0eff */
[----:B------:R-:W5:Y:S01]  /*08c0*/  LDG.E.U16 R21, desc[UR32][R30.64] ;  /* 0x000000201e157981 */ /* 0x000f62000c1e1500 */
[----:B------:R-:W-:-:S02]  /*08d0*/  LEA R32, P1, R36, R16, 0x1 ;  /* 0x0000001024207211 */ /* 0x000fc400078208ff */
[C---:B------:R-:W-:Y:S01]  /*08e0*/  LEA R38, R15.reuse, R34, 0x1 ;  /* 0x000000220f267211 */ /* 0x040fe200078e08ff */
[----:B------:R1:W5:Y:S01]  /*08f0*/  LDG.E.U16 R20, desc[UR32][R26.64] ;  /* 0x000000201a147981 */ /* 0x000362000c1e1500 */
[-C--:B------:R-:W-:Y:S02]  /*0900*/  LEA.HI.X.SX32 R33, R36, R17.reuse, 0x1, P1 ;  /* 0x0000001124217211 */ /* 0x080fe400008f0eff */
[CC--:B0-----:R-:W-:Y:S01]  /*0910*/  LEA R28, P1, R34.reuse, R16.reuse, 0x1 ;  /* 0x00000010221c7211 */ /* 0x0c1fe200078208ff */
[----:B------:R-:W-:Y:S02]  /*0920*/  IMAD R40, R15, 0x2, R38 ;  /* 0x000000020f287824 */ /* 0x000fe400078e0226 */
[----:B------:R0:W5:Y:S01]  /*0930*/  LDG.E.U16 R22, desc[UR32][R32.64] ;  /* 0x0000002020167981 */ /* 0x000162000c1e1500 */
[----:B------:R-:W-:Y:S02]  /*0940*/  LEA.HI.X.SX32 R29, R34, R17, 0x1, P1 ;  /* 0x00000011221d7211 */ /* 0x000fe400008f0eff */
[----:B------:R-:W-:-:S02]  /*0950*/  LEA R34, P1, R38, R16, 0x1 ;  /* 0x0000001026227211 */ /* 0x000fc400078208ff */
[C---:B------:R-:W-:Y:S01]  /*0960*/  LEA R42, R15.reuse, R40, 0x1 ;  /* 0x000000280f2a7211 */ /* 0x040fe200078e08ff */
[----:B------:R-:W5:Y:S01]  /*0970*/  LDG.E.U16 R23, desc[UR32][R28.64] ;  /* 0x000000201c177981 */ /* 0x000f62000c1e1500 */
[-C--:B------:R-:W-:Y:S02]  /*0980*/  LEA.HI.X.SX32 R35, R38, R17.reuse, 0x1, P1 ;  /* 0x0000001126237211 */ /* 0x080fe400008f0eff */
[C---:B------:R-:W-:Y:S02]  /*0990*/  LEA R38, P1, R42.reuse, R16, 0x1 ;  /* 0x000000102a267211 */ /* 0x040fe400078208ff */
[C---:B-1----:R-:W-:Y:S01]  /*09a0*/  LEA R26, R15.reuse, R42, 0x1 ;  /* 0x0000002a0f1a7211 */ /* 0x042fe200078e08ff */
[----:B------:R1:W5:Y:S01]  /*09b0*/  LDG.E.U16 R24, desc[UR32][R34.64] ;  /* 0x0000002022187981 */ /* 0x000362000c1e1500 */
[----:B------:R-:W-:Y:S02]  /*09c0*/  LEA.HI.X.SX32 R39, R42, R17, 0x1, P1 ;  /* 0x000000112a277211 */ /* 0x000fe400008f0eff */
[----:B------:R-:W-:-:S02]  /*09d0*/  LEA R42, R15, R26, 0x1 ;  /* 0x0000001a0f2a7211 */ /* 0x000fc400078e08ff */
[----:B------:R-:W-:-:S03]  /*09e0*/  LEA R30, P1, R26, R16, 0x1 ;  /* 0x000000101a1e7211 */ /* 0x000fc600078208ff */
[C---:B------:R-:W-:Y:S01]  /*09f0*/  IMAD R44, R15.reuse, 0x2, R42 ;  /* 0x000000020f2c7824 */ /* 0x040fe200078e022a */
[-C--:B------:R-:W-:Y:S02]  /*0a00*/  LEA.HI.X.SX32 R31, R26, R17.reuse, 0x1, P1 ;  /* 0x000000111a1f7211 */ /* 0x080fe400008f0eff */
[-C--:B------:R-:W-:Y:S01]  /*0a10*/  LEA R36, P2, R40, R16.reuse, 0x1 ;  /* 0x0000001028247211 */ /* 0x080fe200078408ff */
[----:B------:R-:W5:Y:S01]  /*0a20*/  LDG.E.U16 R26, desc[UR32][R38.64] ;  /* 0x00000020261a7981 */ /* 0x000f62000c1e1500 */
[----:B0-----:R-:W-:Y:S02]  /*0a30*/  LEA R32, P1, R42, R16, 0x1 ;  /* 0x000000102a207211 */ /* 0x001fe400078208ff */
[----:B------:R-:W-:Y:S01]  /*0a40*/  LEA R46, R15, R44, 0x1 ;  /* 0x0000002c0f2e7211 */ /* 0x000fe200078e08ff */
[----:B------:R-:W5:Y:S01]  /*0a50*/  LDG.E.U16 R27, desc[UR32][R30.64] ;  /* 0x000000201e1b7981 */ /* 0x000f62000c1e1500 */
[-C--:B------:R-:W-:Y:S02]  /*0a60*/  LEA.HI.X.SX32 R37, R40, R17.reuse, 0x1, P2 ;  /* 0x0000001128257211 */ /* 0x080fe400010f0eff */
[----:B------:R-:W-:-:S02]  /*0a70*/  LEA.HI.X.SX32 R33, R42, R17, 0x1, P1 ;  /* 0x000000112a217211 */ /* 0x000fc400008f0eff */
[-C--:B-1----:R-:W-:Y:S01]  /*0a80*/  LEA R34, P1, R46, R16.reuse, 0x1 ;  /* 0x000000102e227211 */ /* 0x082fe200078208ff */
[----:B------:R0:W5:Y:S01]  /*0a90*/  LDG.E.U16 R25, desc[UR32][R36.64] ;  /* 0x0000002024197981 */ /* 0x000162000c1e1500 */
[----:B------:R-:W-:Y:S02]  /*0aa0*/  LEA R40, P2, R44, R16, 0x1 ;  /* 0x000000102c287211 */ /* 0x000fe400078408ff */
[C---:B------:R-:W-:Y:S01]  /*0ab0*/  LEA R42, R15.reuse, R46, 0x1 ;  /* 0x0000002e0f2a7211 */ /* 0x040fe200078e08ff */
[----:B------:R-:W5:Y:S01]  /*0ac0*/  LDG.E.U16 R28, desc[UR32][R32.64] ;  /* 0x00000020201c7981 */ /* 0x000f62000c1e1500 */
[-C--:B------:R-:W-:Y:S02]  /*0ad0*/  LEA.HI.X.SX32 R35, R46, R17.reuse, 0x1, P1 ;  /* 0x000000112e237211 */ /* 0x080fe400008f0eff */
[----:B------:R-:W-:Y:S02]  /*0ae0*/  LEA.HI.X.SX32 R41, R44, R17, 0x1, P2 ;  /* 0x000000112c297211 */ /* 0x000fe400010f0eff */
[----:B------:R-:W-:Y:S01]  /*0af0*/  LEA R44, R15, R42, 0x1 ;  /* 0x0000002a0f2c7211 */ /* 0x000fe200078e08ff */
[----:B------:R-:W5:Y:S01]  /*0b00*/  LDG.E.U16 R30, desc[UR32][R34.64] ;  /* 0x00000020221e7981 */ /* 0x000f62000c1e1500 */
[----:B0-----:R-:W-:-:S03]  /*0b10*/  LEA R36, P1, R42, R16, 0x1 ;  /* 0x000000102a247211 */ /* 0x001fc600078208ff */
[----:B------:R-:W5:Y:S01]  /*0b20*/  LDG.E.U16 R29, desc[UR32][R40.64] ;  /* 0x00000020281d7981 */ /* 0x000f62000c1e1500 */
[-C--:B------:R-:W-:Y:S02]  /*0b30*/  LEA.HI.X.SX32 R37, R42, R17.reuse, 0x1, P1 ;  /* 0x000000112a257211 */ /* 0x080fe400008f0eff */
[C---:B------:R-:W-:Y:S01]  /*0b40*/  LEA R38, P1, R44.reuse, R16, 0x1 ;  /* 0x000000102c267211 */ /* 0x040fe200078208ff */
[C---:B------:R-:W-:Y:S02]  /*0b50*/  IMAD R46, R15.reuse, 0x2, R44 ;  /* 0x000000020f2e7824 */ /* 0x040fe400078e022c */
[----:B------:R-:W5:Y:S01]  /*0b60*/  LDG.E.U16 R31, desc[UR32][R36.64] ;  /* 0x00000020241f7981 */ /* 0x000f62000c1e1500 */
[----:B------:R-:W-:Y:S02]  /*0b70*/  LEA.HI.X.SX32 R39, R44, R17, 0x1, P1 ;  /* 0x000000112c277211 */ /* 0x000fe400008f0eff */
[----:B------:R-:W-:-:S03]  /*0b80*/  LEA R50, R15, R46, 0x1 ;  /* 0x0000002e0f327211 */ /* 0x000fc600078e08ff */
[----:B------:R0:W5:Y:S01]  /*0b90*/  LDG.E.U16 R32, desc[UR32][R38.64] ;  /* 0x0000002026207981 */ /* 0x000162000c1e1500 */
[C---:B------:R-:W-:Y:S02]  /*0ba0*/  LEA R52, R15.reuse, R50, 0x1 ;  /* 0x000000320f347211 */ /* 0x040fe400078e08ff */
[C---:B------:R-:W-:Y:S01]  /*0bb0*/  LEA R42, P2, R46.reuse, R16, 0x1 ;  /* 0x000000102e2a7211 */ /* 0x040fe200078408ff */
[----:B0-----:R-:W0:Y:S01]  /*0bc0*/  LDC.64 R38, c[0x0][0x3c0] ;  /* 0x0000f000ff267b82 */ /* 0x001e220000000a00 */
[C---:B------:R-:W-:Y:S02]  /*0bd0*/  LEA R40, R15.reuse, R52, 0x1 ;  /* 0x000000340f287211 */ /* 0x040fe400078e08ff */
[----:B------:R-:W-:Y:S02]  /*0be0*/  LEA.HI.X.SX32 R43, R46, R17, 0x1, P2 ;  /* 0x000000112e2b7211 */ /* 0x000fe400010f0eff */
[----:B------:R-:W-:Y:S01]  /*0bf0*/  LEA R46, P2, R40, R16, 0x1 ;  /* 0x00000010282e7211 */ /* 0x000fe200078408ff */
[----:B------:R-:W-:-:S03]  /*0c00*/  IMAD R15, R15, 0x2, R40 ;  /* 0x000000020f0f7824 */ /* 0x000fc600078e0228 */
[-C--:B------:R-:W-:Y:S01]  /*0c10*/  LEA.HI.X.SX32 R47, R40, R17.reuse, 0x1, P2 ;  /* 0x00000011282f7211 */ /* 0x080fe200010f0eff */
[----:B------:R1:W5:Y:S01]  /*0c20*/  LDG.E.U16 R43, desc[UR32][R42.64] ;  /* 0x000000202a2b7981 */ /* 0x000362000c1e1500 */
[----:B------:R-:W-:Y:S02]  /*0c30*/  SHF.R.U32.HI R40, RZ, 0x6, R0 ;  /* 0x00000006ff287819 */ /* 0x000fe40000011600 */
[-C--:B------:R-:W-:Y:S02]  /*0c40*/  LEA R44, P1, R50, R16.reuse, 0x1 ;  /* 0x00000010322c7211 */ /* 0x080fe400078208ff */
[----:B------:R-:W-:Y:S01]  /*0c50*/  SGXT.U32 R40, R40, 0x2 ;  /* 0x000000022828781a */ /* 0x000fe20000000000 */
[----:B------:R-:W5:Y:S01]  /*0c60*/  LDG.E.U16 R47, desc[UR32][R46.64] ;  /* 0x000000202e2f7981 */ /* 0x000f62000c1e1500 */
[----:B------:R-:W-:Y:S02]  /*0c70*/  LEA.HI.X.SX32 R45, R50, R17, 0x1, P1 ;  /* 0x00000011322d7211 */ /* 0x000fe400008f0eff */
[----:B------:R-:W-:Y:S01]  /*0c80*/  LEA R34, P1, R52, R16, 0x1 ;  /* 0x0000001034227211 */ /* 0x000fe200078208ff */
[----:B0-----:R-:W-:-:S03]  /*0c90*/  IMAD R36, R40, R39, RZ ;  /* 0x0000002728247224 */ /* 0x001fc600078e02ff */
[-C--:B------:R-:W-:Y:S01]  /*0ca0*/  LEA.HI.X.SX32 R35, R52, R17.reuse, 0x1, P1 ;  /* 0x0000001134237211 */ /* 0x080fe200008f0eff */
[----:B------:R0:W5:Y:S01]  /*0cb0*/  LDG.E.U16 R45, desc[UR32][R44.64] ;  /* 0x000000202c2d7981 */ /* 0x000162000c1e1500 */
[C---:B------:R-:W-:Y:S02]  /*0cc0*/  LEA R16, P1, R15.reuse, R16, 0x1 ;  /* 0x000000100f107211 */ /* 0x040fe400078208ff */
[----:B-1----:R-:W-:Y:S02]  /*0cd0*/  LOP3.LUT R42, R0, 0x3f, RZ, 0xc0, !PT ;  /* 0x0000003f002a7812 */ /* 0x002fe400078ec0ff */
[----:B------:R1:W5:Y:S01]  /*0ce0*/  LDG.E.U16 R35, desc[UR32][R34.64] ;  /* 0x0000002022237981 */ /* 0x000362000c1e1500 */
[----:B------:R-:W-:Y:S02]  /*0cf0*/  LEA.HI.X.SX32 R17, R15, R17, 0x1, P1 ;  /* 0x000000110f117211 */ /* 0x000fe400008f0eff */
[----:B0-----:R-:W-:-:S03]  /*0d00*/  LEA R44, R39, R36, 0x2 ;  /* 0x00000024272c7211 */ /* 0x001fc600078e10ff */
[----:B------:R0:W5:Y:S01]  /*0d10*/  LDG.E.U16 R33, desc[UR32][R16.64] ;  /* 0x0000002010217981 */ /* 0x000162000c1e1500 */
[----:B------:R-:W-:Y:S02]  /*0d20*/  SHF.R.S32.HI R15, RZ, 0x7, R0 ;  /* 0x00000007ff0f7819 */ /* 0x000fe40000011400 */
[----:B-1----:R-:W-:Y:S02]  /*0d30*/  LEA R34, R39, R44, 0x2 ;  /* 0x0000002c27227211 */ /* 0x002fe400078e10ff */
[----:B------:R-:W-:Y:S02]  /*0d40*/  SGXT R15, R15, 0x1 ;  /* 0x000000010f0f781a */ /* 0x000fe40000000200 */
[C---:B------:R-:W-:Y:S01]  /*0d50*/  SHF.L.U32 R50, R42.reuse, 0x1, RZ ;  /* 0x000000012a327819 */ /* 0x040fe200000006ff */
[C---:B------:R-:W-:Y:S02]  /*0d60*/  IMAD R46, R39.reuse, 0x4, R34 ;  /* 0x00000004272e7824 */ /* 0x040fe400078e0222 */
[----:B0-----:R-:W-:Y:S01]  /*0d70*/  IMAD R16, R42, UR4, RZ ;  /* 0x000000042a107c24 */ /* 0x001fe2000f8e02ff */
[----:B------:R-:W-:Y:S01]  /*0d80*/  LOP3.LUT R56, R50, 0x90, R15, 0x78, !PT ;  /* 0x0000009032387812 */ /* 0x000fe200078e780f */
[----:B------:R-:W-:Y:S01]  /*0d90*/  IMAD R38, R38, UR10, RZ ;  /* 0x0000000a26267c24 */ /* 0x000fe2000f8e02ff */
[----:B------:R-:W-:-:S02]  /*0da0*/  LEA R50, R39, R46, 0x2 ;  /* 0x0000002e27327211 */ /* 0x000fc400078e10ff */
[----:B------:R-:W-:Y:S01]  /*0db0*/  SHF.L.U32 R17, R16, 0x1, RZ ;  /* 0x0000000110117819 */ /* 0x000fe200000006ff */
[----:B------:R-:W-:Y:S01]  /*0dc0*/  IMAD.SHL.U32 R15, R38, 0x2, RZ ;  /* 0x00000002260f7824 */ /* 0x000fe200078e00ff */
[----:B------:R-:W-:Y:S01]  /*0dd0*/  LEA R52, R39, R50, 0x2 ;  /* 0x0000003227347211 */ /* 0x000fe200078e10ff */
[----:B------:R-:W-:-:S03]  /*0de0*/  IMAD.HI R16, R16, 0x2, RZ ;  /* 0x0000000210107827 */ /* 0x000fc600078e02ff */
[----:B------:R-:W-:Y:S01]  /*0df0*/  IADD3 R17, P1, P2, R17, R54, R15 ;  /* 0x0000003611117210 */ /* 0x000fe20007a3e00f */
[----:B------:R-:W-:Y:S01]  /*0e00*/  IMAD.HI R38, R38, 0x2, RZ ;  /* 0x0000000226267827 */ /* 0x000fe200078e02ff */
[----:B------:R-:W-:-:S04]  /*0e10*/  LEA R54, R39, R52, 0x2 ;  /* 0x0000003427367211 */ /* 0x000fc800078e10ff */
[----:B------:R-:W-:Y:S02]  /*0e20*/  IADD3.X R41, PT, PT, R16, R55, R38, P1, P2 ;  /* 0x0000003710297210 */ /* 0x000fe40000fe4426 */
[----:B------:R-:W-:Y:S02]  /*0e30*/  LEA R16, R39, R54, 0x2 ;  /* 0x0000003627107211 */ /* 0x000fe400078e10ff */
[----:B------:R-:W-:-:S03]  /*0e40*/  LEA R102, P3, R34, R17, 0x1 ;  /* 0x0000001122667211 */ /* 0x000fc600078608ff */
[C---:B------:R-:W-:Y:S01]  /*0e50*/  IMAD R38, R39.reuse, 0x4, R16 ;  /* 0x0000000427267824 */ /* 0x040fe200078e0210 */
[----:B------:R-:W-:Y:S02]  /*0e60*/  LEA R106, P1, R36, R17, 0x1 ;  /* 0x00000011246a7211 */ /* 0x000fe400078208ff */
[----:B------:R-:W-:Y:S02]  /*0e70*/  LEA.HI.X.SX32 R103, R34, R41, 0x1, P3 ;  /* 0x0000002922677211 */ /* 0x000fe400018f0eff */
[C---:B------:R-:W-:Y:S02]  /*0e80*/  LEA R34, R39.reuse, R38, 0x2 ;  /* 0x0000002627227211 */ /* 0x040fe400078e10ff */
[----:B------:R-:W-:Y:S02]  /*0e90*/  LEA R104, P2, R44, R17, 0x1 ;  /* 0x000000112c687211 */ /* 0x000fe400078408ff */
[----:B------:R-:W-:Y:S02]  /*0ea0*/  LEA.HI.X.SX32 R107, R36, R41, 0x1, P1 ;  /* 0x00000029246b7211 */ /* 0x000fe400008f0eff */
[----:B------:R-:W-:-:S02]  /*0eb0*/  LEA R36, R39, R34, 0x2 ;  /* 0x0000002227247211 */ /* 0x000fc400078e10ff */
[----:B------:R-:W-:Y:S02]  /*0ec0*/  LEA.HI.X.SX32 R105, R44, R41, 0x1, P2 ;  /* 0x000000292c697211 */ /* 0x000fe400010f0eff */
[-C--:B------:R-:W-:Y:S02]  /*0ed0*/  LEA R100, P1, R46, R17.reuse, 0x1 ;  /* 0x000000112e647211 */ /* 0x080fe400078208ff */
[-C--:B------:R-:W-:Y:S02]  /*0ee0*/  LEA R98, P2, R50, R17.reuse, 0x1 ;  /* 0x0000001132627211 */ /* 0x080fe400078408ff */
[C---:B------:R-:W-:Y:S02]  /*0ef0*/  LEA R44, R39.reuse, R36, 0x2 ;  /* 0x00000024272c7211 */ /* 0x040fe400078e10ff */
[----:B------:R-:W-:Y:S02]  /*0f00*/  LEA R96, P3, R52, R17, 0x1 ;  /* 0x0000001134607211 */ /* 0x000fe400078608ff */
[-C--:B------:R-:W-:Y:S01]  /*0f10*/  LEA.HI.X.SX32 R101, R46, R41.reuse, 0x1, P1 ;  /* 0x000000292e657211 */ /* 0x080fe200008f0eff */
[----:B------:R-:W-:Y:S01]  /*0f20*/  IMAD R46, R39, 0x4, R44 ;  /* 0x00000004272e7824 */ /* 0x000fe200078e022c */
[----:B------:R-:W-:-:S02]  /*0f30*/  LEA.HI.X.SX32 R99, R50, R41, 0x1, P2 ;  /* 0x0000002932637211 */ /* 0x000fc400010f0eff */
[----:B------:R-:W-:Y:S02]  /*0f40*/  LEA R92, P2, R16, R17, 0x1 ;  /* 0x00000011105c7211 */ /* 0x000fe400078408ff */
[----:B------:R-:W-:Y:S02]  /*0f50*/  LEA.HI.X.SX32 R97, R52, R41, 0x1, P3 ;  /* 0x0000002934617211 */ /* 0x000fe400018f0eff */
[----:B------:R-:W-:Y:S02]  /*0f60*/  LEA R90, P3, R38, R17, 0x1 ;  /* 0x00000011265a7211 */ /* 0x000fe400078608ff */
[----:B------:R-:W-:Y:S02]  /*0f70*/  LEA.HI.X.SX32 R93, R16, R41, 0x1, P2 ;  /* 0x00000029105d7211 */ /* 0x000fe400010f0eff */
[----:B------:R-:W-:Y:S02]  /*0f80*/  LEA R16, R39, R46, 0x2 ;  /* 0x0000002e27107211 */ /* 0x000fe400078e10ff */
[----:B------:R-:W-:-:S02]  /*0f90*/  LEA R94, P1, R54, R17, 0x1 ;  /* 0x00000011365e7211 */ /* 0x000fc400078208ff */
[-C--:B------:R-:W-:Y:S02]  /*0fa0*/  LEA.HI.X.SX32 R91, R38, R41.reuse, 0x1, P3 ;  /* 0x00000029265b7211 */ /* 0x080fe400018f0eff */
[----:B------:R-:W-:Y:S02]  /*0fb0*/  LEA R38, R39, R16, 0x2 ;  /* 0x0000001027267211 */ /* 0x000fe400078e10ff */
[----:B------:R-:W-:Y:S02]  /*0fc0*/  LEA.HI.X.SX32 R95, R54, R41, 0x1, P1 ;  /* 0x00000029365f7211 */ /* 0x000fe400008f0eff */
[----:B------:R-:W-:Y:S02]  /*0fd0*/  SHF.R.U32.HI R37, RZ, 0x5, R0 ;  /* 0x00000005ff257819 */ /* 0x000fe40000011600 */
[-C--:B------:R-:W-:Y:S02]  /*0fe0*/  LEA R88, P1, R34, R17.reuse, 0x1 ;  /* 0x0000001122587211 */ /* 0x080fe400078208ff */
[----:B------:R-:W-:-:S02]  /*0ff0*/  LEA R86, P2, R36, R17, 0x1 ;  /* 0x0000001124567211 */ /* 0x000fc400078408ff */
[----:B------:R-:W-:Y:S02]  /*1000*/  LEA R84, P3, R44, R17, 0x1 ;  /* 0x000000112c547211 */ /* 0x000fe400078608ff */
[----:B------:R-:W-:Y:S02]  /*1010*/  LEA R15, R39, R38, 0x2 ;  /* 0x00000026270f7211 */ /* 0x000fe400078e10ff */
[----:B------:R-:W-:Y:S02]  /*1020*/  R2UR UR21, R37 ;  /* 0x00000000251572ca */ /* 0x000fe400000e0000 */
[-C--:B------:R-:W-:Y:S02]  /*1030*/  LEA.HI.X.SX32 R89, R34, R41.reuse, 0x1, P1 ;  /* 0x0000002922597211 */ /* 0x080fe400008f0eff */
[-C--:B------:R-:W-:Y:S02]  /*1040*/  LEA.HI.X.SX32 R87, R36, R41.reuse, 0x1, P2 ;  /* 0x0000002924577211 */ /* 0x080fe400010f0eff */
[----:B------:R-:W-:-:S02]  /*1050*/  LEA.HI.X.SX32 R85, R44, R41, 0x1, P3 ;  /* 0x000000292c557211 */ /* 0x000fc400018f0eff */
[----:B------:R-:W-:Y:S02]  /*1060*/  SHF.L.U32 R37, R0, 0x7, RZ ;  /* 0x0000000700257819 */ /* 0x000fe400000006ff */
[-C--:B------:R-:W-:Y:S02]  /*1070*/  LEA R82, P1, R46, R17.reuse, 0x1 ;  /* 0x000000112e527211 */ /* 0x080fe400078208ff */
[-C--:B------:R-:W-:Y:S02]  /*1080*/  LEA R80, P2, R16, R17.reuse, 0x1 ;  /* 0x0000001110507211 */ /* 0x080fe400078408ff */
[-C--:B------:R-:W-:Y:S02]  /*1090*/  LEA R78, P3, R38, R17.reuse, 0x1 ;  /* 0x00000011264e7211 */ /* 0x080fe400078608ff */
[----:B------:R-:W-:Y:S02]  /*10a0*/  LEA R76, P4, R15, R17, 0x1 ;  /* 0x000000110f4c7211 */ /* 0x000fe400078808ff */
[----:B--2---:R-:W-:-:S02]  /*10b0*/  R2UR UR12, R48 ;  /* 0x00000000300c72ca */ /* 0x004fc400000e0000 */
[----:B------:R-:W-:Y:S02]  /*10c0*/  LOP3.LUT R37, R56, 0x2000, R37, 0xf8, !PT ;  /* 0x0000200038257812 */ /* 0x000fe400078ef825 */
[-C--:B------:R-:W-:Y:S02]  /*10d0*/  LEA.HI.X.SX32 R83, R46, R41.reuse, 0x1, P1 ;  /* 0x000000292e537211 */ /* 0x080fe400008f0eff */
[-C--:B------:R-:W-:Y:S02]  /*10e0*/  LEA.HI.X.SX32 R81, R16, R41.reuse, 0x1, P2 ;  /* 0x0000002910517211 */ /* 0x080fe400010f0eff */
[-C--:B------:R-:W-:Y:S02]  /*10f0*/  LEA.HI.X.SX32 R79, R38, R41.reuse, 0x1, P3 ;  /* 0x00000029264f7211 */ /* 0x080fe400018f0eff */
[----:B------:R-:W-:Y:S01]  /*1100*/  LEA.HI.X.SX32 R77, R15, R41, 0x1, P4 ;  /* 0x000000290f4d7211 */ /* 0x000fe200020f0eff */
[----:B------:R-:W-:Y:S06]  /*1110*/  @P0 BRA `(.L_x_5) ;  /* 0x0000000000180947 */ /* 0x000fec0003800000 */
[----:B------:R-:W-:Y:S01]  /*1120*/  ELECT P1, URZ, PT ;  /* 0x0000000000ff782f */ /* 0x000fe20003820000 */
[----:B------:R-:W-:Y:S01]  /*1130*/  IMAD.MOV.U32 R15, RZ, RZ, 0x1 ;  /* 0x00000001ff0f7424 */ /* 0x000fe200078e00ff */
[----:B------:R-:W-:Y:S01]  /*1140*/  UMOV UR4, 0x40 ;  /* 0x0000004000047882 */ /* 0x000fe20000000000 */
[----:B------:R-:W-:Y:S01]  /*1150*/  UVIRTCOUNT.DEALLOC.SMPOOL 0x80 ;  /* 0x000000800000784c */ /* 0x000fe20000000000 */
[----:B------:R-:W-:-:S09]  /*1160*/  ULEA UR4, UR6, UR4, 0x18 ;  /* 0x0000000406047291 */ /* 0x000fd2000f8ec0ff */
[----:B------:R0:W-:Y:S03]  /*1170*/  @P1 STS.U8 [UR4], R15 ;  /* 0x0000000fff001988 */ /* 0x0001e60008000004 */
.L_x_5:
[----:B------:R-:W-:Y:S01]  /*1180*/  USHF.L.U32 UR4, UR21, 0x15, URZ ;  /* 0x0000001515047899 */ /* 0x000fe200080006ff */
[----:B------:R-:W-:Y:S01]  /*1190*/  LOP3.LUT R16, R37, 0x20, RZ, 0x3c, !PT ;  /* 0x0000002025107812 */ /* 0x000fe200078e3cff */
[----:B------:R-:W-:Y:S01]  /*11a0*/  ULOP3.LUT UR23, UR21, 0x4, URZ, 0xc0, !UPT ;  /* 0x0000000415177892 */ /* 0x000fe2000f8ec0ff */
[----:B-----5:R1:W-:Y:S01]  /*11b0*/  STS.U16 [R37+UR11], R2 ;  /* 0x0000000225007988 */ /* 0x0203e2000800040b */
[----:B------:R-:W-:Y:S01]  /*11c0*/  ULOP3.LUT UR7, UR4, 0x600000, URZ, 0xc0, !UPT ;  /* 0x0060000004077892 */ /* 0x000fe2000f8ec0ff */
[----:B------:R-:W-:Y:S01]  /*11d0*/  LOP3.LUT P1, RZ, R0, 0xff, RZ, 0xc0, !PT ;  /* 0x000000ff00ff7812 */ /* 0x000fe2000782c0ff */
[----:B------:R-:W-:Y:S01]  /*11e0*/  UMOV UR5, 0x1 ;  /* 0x0000000100057882 */ /* 0x000fe20000000000 */
[----:B------:R2:W-:Y:S01]  /*11f0*/  STS.U16 [R37+UR11+0x400], R7 ;  /* 0x0004000725007988 */ /* 0x0005e2000800040b */
[----:B------:R-:W-:Y:S01]  /*1200*/  UIADD3 UR13, UPT, UPT, UR12, UR7, URZ ;  /* 0x000000070c0d7290 */ /* 0x000fe2000fffe0ff */
[----:B0-----:R-:W-:Y:S01]  /*1210*/  PRMT R15, RZ, 0x7610, R15 ;  /* 0x00007610ff0f7816 */ /* 0x001fe2000000000f */
[----:B------:R-:W-:-:S02]  /*1220*/  UIADD3 UR16, UPT, UPT, UR11, 0xa000, URZ ;  /* 0x0000a0000b107890 */ /* 0x000fc4000fffe0ff */
[----:B------:R0:W-:Y:S01]  /*1230*/  STS.U16 [R37+UR11+0x800], R11 ;  /* 0x0008000b25007988 */ /* 0x0001e2000800040b */
[----:B------:R-:W-:Y:S01]  /*1240*/  ULEA UR13, UR23, UR13, 0x3 ;  /* 0x0000000d170d7291 */ /* 0x000fe2000f8e18ff */
[----:B-1----:R-:W-:Y:S01]  /*1250*/  LOP3.LUT R2, R37, 0x40, RZ, 0x3c, !PT ;  /* 0x0000004025027812 */ /* 0x002fe200078e3cff */
[----:B------:R-:W1:Y:S01]  /*1260*/  LDCU UR22, c[0x0][0x3f0] ;  /* 0x00007e00ff1677ac */ /* 0x000e620008000800 */
[----:B------:R3:W-:Y:S01]  /*1270*/  STS.U16 [R37+UR11+0xc00], R18 ;  /* 0x000c001225007988 */ /* 0x0007e2000800040b */
[----:B------:R-:W-:Y:S01]  /*1280*/  PRMT R17, RZ, 0x7610, R17 ;  /* 0x00007610ff117816 */ /* 0x000fe20000000011 */
[----:B------:R-:W-:Y:S02]  /*1290*/  VOTEU.ALL UP0, P1 ;  /* 0x0000000000ff7886 */ /* 0x000fe40000800000 */
[----:B------:R-:W-:Y:S01]  /*12a0*/  STS.U16 [R37+UR11+0x1000], R22 ;  /* 0x0010001625007988 */ /* 0x000fe2000800040b */
[----:B------:R-:W-:Y:S01]  /*12b0*/  VOTEU.ALL UP1, P1 ;  /* 0x0000000000ff7886 */ /* 0x000fe20000820000 */
[----:B--2---:R-:W-:-:S02]  /*12c0*/  PRMT R7, RZ, 0x7610, R7 ;  /* 0x00007610ff077816 */ /* 0x004fc40000000007 */
[----:B------:R-:W-:Y:S01]  /*12d0*/  STS.U16 [R37+UR11+0x1400], R26 ;  /* 0x0014001a25007988 */ /* 0x000fe2000800040b */
[----:B------:R-:W-:-:S04]  /*12e0*/  @!UP0 UIADD3 UR8, UPT, UPT, -UR5, 0x100000, URZ ;  /* 0x0010000005088890 */ /* 0x000fc8000fffe1ff */
[----:B------:R-:W-:Y:S02]  /*12f0*/  @!UP0 USHF.L.U32 UR9, UR8, 0xb, URZ ;  /* 0x0000000b08098899 */ /* 0x000fe400080006ff */
[----:B------:R-:W-:Y:S01]  /*1300*/  @!UP0 USHF.L.U32 UR8, UR8, 0x1, URZ ;  /* 0x0000000108088899 */ /* 0x000fe200080006ff */
[----:B0-----:R-:W-:Y:S01]  /*1310*/  PRMT R11, RZ, 0x7610, R11 ;  /* 0x00007610ff0b7816 */ /* 0x001fe2000000000b */
[----:B------:R-:W-:Y:S01]  /*1320*/  STS.U16 [R37+UR11+0x1800], R30 ;  /* 0x0018001e25007988 */ /* 0x000fe2000800040b */
[----:B---3--:R-:W-:-:S03]  /*1330*/  PRMT R18, RZ, 0x7610, R18 ;  /* 0x00007610ff127816 */ /* 0x008fc60000000012 */
[----:B------:R-:W-:Y:S01]  /*1340*/  STS.U16 [R37+UR11+0x1c00], R45 ;  /* 0x001c002d25007988 */ /* 0x000fe2000800040b */
[----:B-1----:R-:W-:-:S03]  /*1350*/  ISETP.LT.AND P2, PT, RZ, UR22, PT ;  /* 0x00000016ff007c0c */ /* 0x002fc6000bf41270 */
[----:B------:R0:W-:Y:S04]  /*1360*/  STS.U16 [R16+UR11+0x100], R4 ;  /* 0x0001000410007988 */ /* 0x0001e8000800040b */
[----:B------:R1:W-:Y:S04]  /*1370*/  STS.U16 [R16+UR11+0x500], R8 ;  /* 0x0005000810007988 */ /* 0x0003e8000800040b */
[----:B------:R2:W-:Y:S01]  /*1380*/  STS.U16 [R16+UR11+0x900], R12 ;  /* 0x0009000c10007988 */ /* 0x0005e2000800040b */
[----:B0-----:R-:W-:-:S03]  /*1390*/  LOP3.LUT R4, R37, 0x60, RZ, 0x3c, !PT ;  /* 0x0000006025047812 */ /* 0x001fc600078e3cff */
[----:B------:R0:W-:Y:S01]  /*13a0*/  STS.U16 [R16+UR11+0xd00], R19 ;  /* 0x000d001310007988 */ /* 0x0001e2000800040b */
[----:B-1----:R-:W-:-:S03]  /*13b0*/  PRMT R8, RZ, 0x7610, R8 ;  /* 0x00007610ff087816 */ /* 0x002fc60000000008 */
[----:B------:R-:W-:Y:S01]  /*13c0*/  STS.U16 [R16+UR11+0x1100], R23 ;  /* 0x0011001710007988 */ /* 0x000fe2000800040b */
[----:B--2---:R-:W-:-:S03]  /*13d0*/  PRMT R12, RZ, 0x7610, R12 ;  /* 0x00007610ff0c7816 */ /* 0x004fc6000000000c */
[----:B------:R-:W-:Y:S01]  /*13e0*/  STS.U16 [R16+UR11+0x1500], R27 ;  /* 0x0015001b10007988 */ /* 0x000fe2000800040b */
[----:B0-----:R-:W-:-:S03]  /*13f0*/  PRMT R19, RZ, 0x7610, R19 ;  /* 0x00007610ff137816 */ /* 0x001fc60000000013 */
[----:B------:R-:W-:Y:S04]  /*1400*/  STS.U16 [R16+UR11+0x1900], R31 ;  /* 0x0019001f10007988 */ /* 0x000fe8000800040b */
[----:B------:R0:W-:Y:S04]  /*1410*/  STS.U16 [R16+UR11+0x1d00], R35 ;  /* 0x001d002310007988 */ /* 0x0001e8000800040b */
[----:B------:R1:W-:Y:S04]  /*1420*/  STS.U16 [R2+UR11+0x200], R5 ;  /* 0x0002000502007988 */ /* 0x0003e8000800040b */
[----:B------:R2:W-:Y:S01]  /*1430*/  STS.U16 [R2+UR11+0x600], R9 ;  /* 0x0006000902007988 */ /* 0x0005e2000800040b */
[----:B0-----:R-:W-:-:S03]  /*1440*/  PRMT R16, RZ, 0x7610, R16 ;  /* 0x00007610ff107816 */ /* 0x001fc60000000010 */
[----:B------:R0:W-:Y:S01]  /*1450*/  STS.U16 [R2+UR11+0xa00], R13 ;  /* 0x000a000d02007988 */ /* 0x0001e2000800040b */
[----:B-1----:R-:W-:-:S03]  /*1460*/  PRMT R5, RZ, 0x7610, R5 ;  /* 0x00007610ff057816 */ /* 0x002fc60000000005 */
[----:B------:R1:W-:Y:S01]  /*1470*/  STS.U16 [R2+UR11+0xe00], R20 ;  /* 0x000e001402007988 */ /* 0x0003e2000800040b */
[----:B--2---:R-:W-:-:S03]  /*1480*/  PRMT R9, RZ, 0x7610, R9 ;  /* 0x00007610ff097816 */ /* 0x004fc60000000009 */
[----:B------:R-:W-:Y:S01]  /*1490*/  STS.U16 [R2+UR11+0x1200], R24 ;  /* 0x0012001802007988 */ /* 0x000fe2000800040b */
[----:B0-----:R-:W-:-:S03]  /*14a0*/  PRMT R13, RZ, 0x7610, R13 ;  /* 0x00007610ff0d7816 */ /* 0x001fc6000000000d */
[----:B------:R-:W-:Y:S01]  /*14b0*/  STS.U16 [R2+UR11+0x1600], R28 ;  /* 0x0016001c02007988 */ /* 0x000fe2000800040b */
[----:B-1----:R-:W-:-:S03]  /*14c0*/  PRMT R20, RZ, 0x7610, R20 ;  /* 0x00007610ff147816 */ /* 0x002fc60000000014 */
[----:B------:R-:W-:Y:S04]  /*14d0*/  STS.U16 [R2+UR11+0x1a00], R32 ;  /* 0x001a002002007988 */ /* 0x000fe8000800040b */
[----:B------:R-:W-:Y:S04]  /*14e0*/  STS.U16 [R2+UR11+0x1e00], R47 ;  /* 0x001e002f02007988 */ /* 0x000fe8000800040b */
[----:B------:R0:W-:Y:S04]  /*14f0*/  STS.U16 [R4+UR11+0x300], R6 ;  /* 0x0003000604007988 */ /* 0x0001e8000800040b */
[----:B------:R1:W-:Y:S04]  /*1500*/  STS.U16 [R4+UR11+0x700], R10 ;  /* 0x0007000a04007988 */ /* 0x0003e8000800040b */
[----:B------:R2:W-:Y:S01]  /*1510*/  STS.U16 [R4+UR11+0xb00], R14 ;  /* 0x000b000e04007988 */ /* 0x0005e2000800040b */
[----:B0-----:R-:W-:-:S03]  /*1520*/  PRMT R6, RZ, 0x7610, R6 ;  /* 0x00007610ff067816 */ /* 0x001fc60000000006 */
[----:B------:R-:W-:Y:S01]  /*1530*/  STS.U16 [R4+UR11+0xf00], R21 ;  /* 0x000f001504007988 */ /* 0x000fe2000800040b */
[----:B-1----:R-:W-:-:S03]  /*1540*/  PRMT R10, RZ, 0x7610, R10 ;  /* 0x00007610ff0a7816 */ /* 0x002fc6000000000a */
[----:B------:R-:W-:Y:S01]  /*1550*/  STS.U16 [R4+UR11+0x1300], R25 ;  /* 0x0013001904007988 */ /* 0x000fe2000800040b */
[----:B--2---:R-:W-:-:S03]  /*1560*/  PRMT R14, RZ, 0x7610, R14 ;  /* 0x00007610ff0e7816 */ /* 0x004fc6000000000e */
[----:B------:R-:W-:Y:S04]  /*1570*/  STS.U16 [R4+UR11+0x1700], R29 ;  /* 0x0017001d04007988 */ /* 0x000fe8000800040b */
[----:B------:R-:W-:Y:S04]  /*1580*/  STS.U16 [R4+UR11+0x1b00], R43 ;  /* 0x001b002b04007988 */ /* 0x000fe8000800040b */
[----:B------:R0:W-:Y:S01]  /*1590*/  STS.U16 [R4+UR11+0x1f00], R33 ;  /* 0x001f002104007988 */ /* 0x0001e2000800040b */
[----:B------:R-:W-:Y:S01]  /*15a0*/  STTM.x32 tmem[UR13], RZ ;  /* 0x000000ff000079ed */ /* 0x000fe200082c000d */
[----:B------:R-:W1:Y:S02]  /*15b0*/  FENCE.VIEW.ASYNC.T ;  /* 0x00000000000073c6 */ /* 0x000e640000000200 */
[----:B-1----:R-:W-:Y:S06]  /*15c0*/  BAR.SYNC.DEFER_BLOCKING 0x0 ;  /* 0x0000000000007b1d */ /* 0x002fec0000010000 */
[----:B------:R-:W1:Y:S02]  /*15d0*/  FENCE.VIEW.ASYNC.S ;  /* 0x00000000000073c6 */ /* 0x000e640000000000 */
[----:B-1----:R1:W2:Y:S02]  /*15e0*/  @!UP1 SYNCS.EXCH.64 URZ, [UR16], UR8 ;  /* 0x0000000810ff95b2 */ /* 0x0022a40008000100 */
[----:B--2---:R-:W-:Y:S06]  /*15f0*/  BAR.SYNC.DEFER_BLOCKING 0x0 ;  /* 0x0000000000007b1d */ /* 0x004fec0000010000 */
[----:B------:R-:W2:Y:S04]  /*1600*/  @P2 LDG.E.U16 R5, desc[UR32][R106.64] ;  /* 0x000000206a052981 */ /* 0x000ea8000c1e1500 */
[----:B------:R-:W3:Y:S04]  /*1610*/  @P2 LDG.E.U16 R7, desc[UR32][R102.64] ;  /* 0x0000002066072981 */ /* 0x000ee8000c1e1500 */
[----:B------:R-:W4:Y:S04]  /*1620*/  @P2 LDG.E.U16 R9, desc[UR32][R98.64] ;  /* 0x0000002062092981 */ /* 0x000f28000c1e1500 */
        /* <DEDUP_REMOVED lines=12> */
[----:B------:R-:W4:Y:S01]  /*16f0*/  @P2 LDG.E.U16 R20, desc[UR32][R76.64] ;  /* 0x000000204c142981 */ /* 0x000f22000c1e1500 */
[C---:B------:R-:W-:Y:S01]  /*1700*/  LOP3.LUT R2, R0.reuse, 0xff, RZ, 0xc0, !PT ;  /* 0x000000ff00027812 */ /* 0x040fe200078ec0ff */
[----:B------:R-:W-:Y:S01]  /*1710*/  VOTEU.ALL UP1, P1 ;  /* 0x0000000000ff7886 */ /* 0x000fe20000820000 */
[----:B0-----:R-:W-:Y:S01]  /*1720*/  LOP3.LUT R4, R0, 0xc0, RZ, 0xc0, !PT ;  /* 0x000000c000047812 */ /* 0x001fe200078ec0ff */
[----:B------:R-:W-:-:S02]  /*1730*/  UIADD3 UR14, UPT, UPT, UR12, 0x40, URZ ;  /* 0x000000400c0e7890 */ /* 0x000fc4000fffe0ff */
[----:B-1----:R-:W-:-:S04]  /*1740*/  @!UP0 UIADD3 UR8, UPT, UPT, -UR5, 0x100000, URZ ;  /* 0x0010000005088890 */ /* 0x002fc8000fffe1ff */
[----:B------:R-:W-:Y:S02]  /*1750*/  @!UP0 USHF.L.U32 UR9, UR8, 0xb, URZ ;  /* 0x0000000b08098899 */ /* 0x000fe400080006ff */
[----:B------:R-:W-:Y:S02]  /*1760*/  @!UP0 USHF.L.U32 UR8, UR8, 0x1, URZ ;  /* 0x0000000108088899 */ /* 0x000fe400080006ff */
[----:B------:R-:W-:Y:S01]  /*1770*/  UIADD3 UR6, UPT, UPT, UR11, 0x6000, URZ ;  /* 0x000060000b067890 */ /* 0x000fe2000fffe0ff */
[----:B------:R-:W-:Y:S01]  /*1780*/  SHF.L.U32 R2, R2, 0x1, RZ ;  /* 0x0000000102027819 */ /* 0x000fe200000006ff */
[----:B------:R-:W-:Y:S01]  /*1790*/  UIADD3 UR15, UPT, UPT, UR7, UR14, URZ ;  /* 0x0000000e070f7290 */ /* 0x000fe2000fffe0ff */
[----:B------:R-:W-:Y:S01]  /*17a0*/  SHF.R.U32.HI R21, RZ, 0x2, R4 ;  /* 0x00000002ff157819 */ /* 0x000fe20000011604 */
[----:B------:R-:W-:-:S04]  /*17b0*/  @!UP0 UIADD3 UR4, UPT, UPT, -UR5, 0x100000, URZ ;  /* 0x0010000005048890 */ /* 0x000fc8000fffe1ff */
[----:B------:R-:W-:Y:S02]  /*17c0*/  @!UP0 USHF.L.U32 UR5, UR4, 0xb, URZ ;  /* 0x0000000b04058899 */ /* 0x000fe400080006ff */
[----:B------:R-:W-:Y:S02]  /*17d0*/  @!UP0 USHF.L.U32 UR4, UR4, 0x1, URZ ;  /* 0x0000000104048899 */ /* 0x000fe400080006ff */
[----:B------:R-:W-:Y:S01]  /*17e0*/  ULEA UR15, UR23, UR15, 0x12 ;  /* 0x0000000f170f7291 */ /* 0x000fe2000f8e90ff */
[----:B------:R-:W-:Y:S02]  /*17f0*/  LOP3.LUT R38, R2, R21, RZ, 0x3c, !PT ;  /* 0x0000001502267212 */ /* 0x000fe400078e3cff */
[----:B------:R-:W-:Y:S02]  /*1800*/  ISETP.EQ.U32.AND P3, PT, RZ, UR21, P2 ;  /* 0x00000015ff007c0c */ /* 0x000fe40009762070 */
[----:B------:R-:W-:Y:S01]  /*1810*/  LOP3.LUT R37, R38, 0x40, RZ, 0x3c, !PT ;  /* 0x0000004026257812 */ /* 0x000fe200078e3cff */
[----:B------:R0:W1:Y:S01]  /*1820*/  @!UP1 SYNCS.EXCH.64 URZ, [UR11+0xa008], UR8 ;  /* 0x00a008080bff95b2 */ /* 0x0000620008000100 */
[----:B------:R-:W-:Y:S01]  /*1830*/  VOTEU.ALL UP1, P1 ;  /* 0x0000000000ff7886 */ /* 0x000fe20000820000 */
[----:B--2---:R0:W-:Y:S04]  /*1840*/  STS.U16 [R38+UR11+0x4000], R5 ;  /* 0x0040000526007988 */ /* 0x0041e8000800040b */
[----:B---3--:R0:W-:Y:S04]  /*1850*/  STS.U16 [R38+UR11+0x4400], R7 ;  /* 0x0044000726007988 */ /* 0x0081e8000800040b */
[----:B----4-:R0:W-:Y:S04]  /*1860*/  STS.U16 [R38+UR11+0x4800], R9 ;  /* 0x0048000926007988 */ /* 0x0101e8000800040b */
[----:B------:R0:W-:Y:S04]  /*1870*/  STS.U16 [R38+UR11+0x4c00], R11 ;  /* 0x004c000b26007988 */ /* 0x0001e8000800040b */
        /* <DEDUP_REMOVED lines=11> */
[----:B------:R0:W-:Y:S01]  /*1930*/  STS.U16 [R37+UR11+0x5e00], R20 ;  /* 0x005e001425007988 */ /* 0x0001e2000800040b */
[----:B-1----:R1:W-:Y:S06]  /*1940*/  MEMBAR.ALL.CTA ;  /* 0x0000000000007992 */ /* 0x0023ec0000008000 */
[----:B-1----:R-:W-:Y:S04]  /*1950*/  FENCE.VIEW.ASYNC.S ;  /* 0x00000000000073c6 */ /* 0x002fe80000000000 */
[----:B------:R-:W1:Y:S02]  /*1960*/  FENCE.VIEW.ASYNC.S ;  /* 0x00000000000073c6 */ /* 0x000e640000000000 */
[----:B-1----:R0:W1:Y:S02]  /*1970*/  @!UP1 SYNCS.EXCH.64 URZ, [UR11+0x6000], UR4 ;  /* 0x006000040bff95b2 */ /* 0x0020640008000100 */
[----:B-1----:R-:W-:Y:S06]  /*1980*/  BAR.SYNC.DEFER_BLOCKING 0x0 ;  /* 0x0000000000007b1d */ /* 0x002fec0000010000 */
[----:B0-----:R-:W-:Y:S05]  /*1990*/  @!P3 BRA `(.L_x_6) ;  /* 0x000000000088b947 */ /* 0x001fea0003800000 */
[----:B------:R-:W-:Y:S02]  /*19a0*/  UIADD3 UR4, UPT, UPT, UR11, 0x4000, URZ ;  /* 0x000040000b047890 */ /* 0x000fe4000fffe0ff */
[----:B------:R-:W-:Y:S02]  /*19b0*/  USHF.R.U32.HI UR8, URZ, 0x4, UR11 ;  /* 0x00000004ff087899 */ /* 0x000fe4000801160b */
[----:B------:R-:W-:Y:S02]  /*19c0*/  USHF.R.U32.HI UR4, URZ, 0x4, UR4 ;  /* 0x00000004ff047899 */ /* 0x000fe40008011604 */
[----:B------:R-:W-:Y:S02]  /*19d0*/  USGXT.U32 UR8, UR8, 0xe ;  /* 0x0000000e0808789a */ /* 0x000fe40008000000 */
[----:B------:R-:W-:Y:S02]  /*19e0*/  USGXT.U32 UR18, UR4, 0xe ;  /* 0x0000000e0412789a */ /* 0x000fe40008000000 */
[----:B------:R-:W-:-:S02]  /*19f0*/  UIADD3 UR34, UP1, UPT, UR8, 0x2000080, URZ ;  /* 0x0200008008227890 */ /* 0x000fc4000ff3e0ff */
[----:B------:R-:W-:Y:S01]  /*1a00*/  UIADD3 UR36, UP2, UPT, UR18, 0x2, URZ ;  /* 0x0000000212247890 */ /* 0x000fe2000ff5e0ff */
[----:B------:R-:W-:Y:S01]  /*1a10*/  UMOV UR4, URZ ;  /* 0x000000ff00047c82 */ /* 0x000fe20008000000 */
[----:B------:R-:W-:Y:S01]  /*1a20*/  UMOV UR5, URZ ;  /* 0x000000ff00057c82 */ /* 0x000fe20008000000 */
[----:B------:R-:W-:Y:S02]  /*1a30*/  UIADD3.X UR35, UPT, UPT, UR4, 0x40004040, URZ, UP1, !UPT ;  /* 0x4000404004237890 */ /* 0x000fe40008ffe4ff */
[----:B------:R-:W-:Y:S02]  /*1a40*/  UIADD3.X UR37, UPT, UPT, UR5, 0x40004040, URZ, UP2, !UPT ;  /* 0x4000404005257890 */ /* 0x000fe400097fe4ff */
[----:B------:R-:W-:Y:S02]  /*1a50*/  ULOP3.LUT UR8, UR8, 0x2000000, URZ, 0xfc, !UPT ;  /* 0x0200000008087892 */ /* 0x000fe4000f8efcff */
[----:B------:R-:W-:Y:S02]  /*1a60*/  UIADD3.64 UR24, UPT, UPT, UR34, 0x80, URZ ;  /* 0x0000008022187897 */ /* 0x000fe4000fffe0ff */
[----:B------:R-:W-:-:S02]  /*1a70*/  UIADD3.64 UR26, UPT, UPT, UR36, 0x2, URZ ;  /* 0x00000002241a7897 */ /* 0x000fc4000fffe0ff */
[----:B------:R-:W-:Y:S02]  /*1a80*/  UIADD3.64 UR28, UPT, UPT, UR34, 0x100, URZ ;  /* 0x00000100221c7897 */ /* 0x000fe4000fffe0ff */
[----:B------:R-:W-:Y:S01]  /*1a90*/  UIADD3.64 UR30, UPT, UPT, UR36, 0x4, URZ ;  /* 0x00000004241e7897 */ /* 0x000fe2000fffe0ff */
[----:B------:R-:W-:Y:S01]  /*1aa0*/  UMOV UR38, 0x0 ;  /* 0x0000000000267882 */ /* 0x000fe20000000000 */
[----:B------:R-:W-:Y:S01]  /*1ab0*/  UMOV UR39, 0x8108490 ;  /* 0x0810849000277882 */ /* 0x000fe20000000000 */
[----:B------:R-:W-:Y:S01]  /*1ac0*/  UMOV UR9, 0x40004040 ;  /* 0x4000404000097882 */ /* 0x000fe20000000000 */
[----:B------:R-:W-:Y:S01]  /*1ad0*/  UMOV UR19, 0x40004040 ;  /* 0x4000404000137882 */ /* 0x000fe20000000000 */
[----:B------:R-:W-:Y:S01]  /*1ae0*/  UMOV UR40, 0x0 ;  /* 0x0000000000287882 */ /* 0x000fe20000000000 */
[----:B------:R-:W-:Y:S01]  /*1af0*/  UMOV UR41, 0x8108490 ;  /* 0x0810849000297882 */ /* 0x000fe20000000000 */
[----:B------:R-:W-:Y:S01]  /*1b00*/  UMOV UR42, 0x0 ;  /* 0x00000000002a7882 */ /* 0x000fe20000000000 */
[----:B------:R-:W-:Y:S01]  /*1b10*/  UMOV UR43, 0x8108490 ;  /* 0x08108490002b7882 */ /* 0x000fe20000000000 */
[----:B------:R-:W-:Y:S01]  /*1b20*/  UMOV UR4, UR6 ;  /* 0x0000000600047c82 */ /* 0x000fe20008000000 */
[----:B------:R0:W-:Y:S01]  /*1b30*/  UTCHMMA gdesc[UR8], gdesc[UR18], tmem[UR14], tmem[UR38], idesc[UR39], !UPT ;  /* 0x00ff2612080075ea */ /* 0x0001e2000f80000e */
[----:B------:R-:W-:Y:S01]  /*1b40*/  UMOV UR44, 0x0 ;  /* 0x00000000002c7882 */ /* 0x000fe20000000000 */
[----:B------:R-:W-:Y:S01]  /*1b50*/  UMOV UR45, 0x8108490 ;  /* 0x08108490002d7882 */ /* 0x000fe20000000000 */
[----:B------:R0:W-:Y:S01]  /*1b60*/  UTCHMMA gdesc[UR34], gdesc[UR36], tmem[UR14], tmem[UR40], idesc[UR41], UPT ;  /* 0x00ff2824220075ea */ /* 0x0001e2000b80000e */
[----:B------:R-:W-:Y:S01]  /*1b70*/  UMOV UR4, UR4 ;  /* 0x0000000400047c82 */ /* 0x000fe20008000000 */
[----:B------:R0:W-:Y:S01]  /*1b80*/  UTCHMMA gdesc[UR24], gdesc[UR26], tmem[UR14], tmem[UR42], idesc[UR43], UPT ;  /* 0x00ff2a1a180075ea */ /* 0x0001e2000b80000e */
[----:B------:R0:W-:Y:S01]  /*1b90*/  UTCHMMA gdesc[UR28], gdesc[UR30], tmem[UR14], tmem[UR44], idesc[UR45], UPT ;  /* 0x00ff2c1e1c0075ea */ /* 0x0001e2000b80000e */
[----:B------:R0:W-:Y:S01]  /*1ba0*/  UTCBAR [UR4], URZ ;  /* 0x000000ff040073e9 */ /* 0x0001e200080000ff */
[----:B------:R-:W-:Y:S01]  /*1bb0*/  NOP ;  /* 0x0000000000007918 */ /* 0x000fe20000000000 */
.L_x_6:
[----:B------:R-:W-:Y:S05]  /*1bc0*/  @!P2 BRA `(.L_x_7) ;  /* 0x000000000008a947 */ /* 0x000fea0003800000 */
[----:B------:R-:W1:Y:S02]  /*1bd0*/  SYNCS.PHASECHK.TRANS64.TRYWAIT P4, [UR11+0x6000], RZ ;  /* 0x006000ffff0075a7 */ /* 0x000e64000808110b */
[----:B-1----:R-:W-:Y:S05]  /*1be0*/  @!P4 BRA `(.L_x_8) ;  /* 0x0000004c00b8c947 */ /* 0x002fea0003800000 */
.L_x_7:
[----:B------:R-:W-:Y:S01]  /*1bf0*/  BAR.SYNC.DEFER_BLOCKING 0x0 ;  /* 0x0000000000007b1d */ /* 0x000fe20000010000 */
[----:B------:R-:W-:Y:S02]  /*1c00*/  PRMT R45, RZ, 0x7610, R45 ;  /* 0x00007610ff2d7816 */ /* 0x000fe4000000002d */
[----:B------:R-:W-:Y:S02]  /*1c10*/  PRMT R109, RZ, 0x7610, R109 ;  /* 0x00007610ff6d7816 */ /* 0x000fe4000000006d */
[----:B------:R-:W-:Y:S01]  /*1c20*/  PRMT R118, RZ, 0x7610, R118 ;  /* 0x00007610ff767816 */ /* 0x000fe20000000076 */
[----:B0-----:R-:W0:Y:S02]  /*1c30*/  LDCU UR18, c[0x0][0x3a8] ;  /* 0x00007500ff1277ac */ /* 0x001e240008000800 */
[----:B------:R-:W1:Y:S01]  /*1c40*/  LDC R53, c[0x0][0x3d8] ;  /* 0x0000f600ff357b82 */ /* 0x000e620000000800 */
[----:B------:R-:W-:Y:S01]  /*1c50*/  LDTM.16dp32bit_t0_t15.x32 R4, tmem[UR15] ;  /* 0x0000000f000479ee */ /* 0x000fe20008a80000 */
[----:B------:R-:W0:Y:S01]  /*1c60*/  LDTM.16dp32bit_t16_t31.x32 R4, tmem[UR15+0x20] ;  /* 0x0000200f000479ee */ /* 0x000e220008aa0000 */
[----:B------:R-:W2:Y:S05]  /*1c70*/  LDCU.64 UR8, c[0x0][0x3d0] ;  /* 0x00007a00ff0877ac */ /* 0x000eaa0008000a00 */
[----:B------:R-:W3:Y:S01]  /*1c80*/  LDC.64 R48, c[0x0][0x390] ;  /* 0x0000e400ff307b82 */ /* 0x000ee20000000a00 */
[----:B------:R-:W4:Y:S01]  /*1c90*/  @!P1 SYNCS.CCTL.IV [UR11+0x6000] ;  /* 0x00600000ff0099b1 */ /* 0x000f22000800000b */
[----:B------:R-:W-:Y:S01]  /*1ca0*/  NOP ;  /* 0x0000000000007918 */ /* 0x000fe20000000000 */
[----:B--2---:R-:W-:Y:S01]  /*1cb0*/  UIMAD UR8, UR10, UR8, URZ ;  /* 0x000000080a0872a4 */ /* 0x004fe2000f8e02ff */
[----:B------:R-:W-:-:S02]  /*1cc0*/  IMAD R42, R42, UR9, RZ ;  /* 0x000000092a2a7c24 */ /* 0x000fc4000f8e02ff */
[----:B0-----:R-:W-:Y:S01]  /*1cd0*/  FMUL R2, R4, UR18 ;  /* 0x0000001204027c20 */ /* 0x001fe20008400000 */
[----:B------:R-:W-:Y:S01]  /*1ce0*/  FMUL R41, R5, UR18 ;  /* 0x0000001205297c20 */ /* 0x000fe20008400000 */
[----:B------:R-:W-:Y:S01]  /*1cf0*/  FMUL R36, R6, UR18 ;  /* 0x0000001206247c20 */ /* 0x000fe20008400000 */
[----:B------:R-:W-:Y:S01]  /*1d00*/  FMUL R43, R7, UR18 ;  /* 0x00000012072b7c20 */ /* 0x000fe20008400000 */
[----:B------:R-:W-:Y:S01]  /*1d10*/  FMUL R44, R8, UR18 ;  /* 0x00000012082c7c20 */ /* 0x000fe20008400000 */
[----:B------:R-:W-:Y:S02]  /*1d20*/  USHF.L.U32 UR17, UR8, 0x1, URZ ;  /* 0x0000000108117899 */ /* 0x000fe400080006ff */
[----:B------:R-:W-:Y:S01]  /*1d30*/  FMNMX3 R36, R2, R41, R36, !PT ;  /* 0x0000002902247276 */ /* 0x000fe20007800024 */
[----:B------:R-:W-:Y:S01]  /*1d40*/  FMUL R2, R9, UR18 ;  /* 0x0000001209027c20 */ /* 0x000fe20008400000 */
[----:B------:R-:W-:Y:S01]  /*1d50*/  FMUL R41, R10, UR18 ;  /* 0x000000120a297c20 */ /* 0x000fe20008400000 */
[----:B------:R-:W-:Y:S01]  /*1d60*/  UIMAD.WIDE UR4, UR8, 0x2, URZ ;  /* 0x00000002080478a5 */ /* 0x000fe2000f8e02ff */
[----:B------:R-:W-:Y:S01]  /*1d70*/  FMNMX3 R44, R36, R43, R44, !PT ;  /* 0x0000002b242c7276 */ /* 0x000fe2000780002c */
[----:B------:R-:W-:Y:S01]  /*1d80*/  FMUL R36, R11, UR18 ;  /* 0x000000120b247c20 */ /* 0x000fe20008400000 */
[----:B------:R-:W-:-:S02]  /*1d90*/  FMUL R43, R12, UR18 ;  /* 0x000000120c2b7c20 */ /* 0x000fc40008400000 */
[----:B------:R-:W-:Y:S01]  /*1da0*/  FMNMX3 R44, R44, R2, R41, !PT ;  /* 0x000000022c2c7276 */ /* 0x000fe20007800029 */
[----:B------:R-:W-:Y:S01]  /*1db0*/  FMUL R2, R13, UR18 ;  /* 0x000000120d027c20 */ /* 0x000fe20008400000 */
[----:B------:R-:W-:Y:S02]  /*1dc0*/  FMUL R41, R14, UR18 ;  /* 0x000000120e297c20 */ /* 0x000fe40008400000 */
[----:B------:R-:W-:Y:S01]  /*1dd0*/  FMNMX3 R44, R44, R36, R43, !PT ;  /* 0x000000242c2c7276 */ /* 0x000fe2000780002b */
[----:B------:R-:W-:Y:S01]  /*1de0*/  FMUL R36, R15, UR18 ;  /* 0x000000120f247c20 */ /* 0x000fe20008400000 */
[----:B------:R-:W-:Y:S02]  /*1df0*/  FMUL R43, R16, UR18 ;  /* 0x00000012102b7c20 */ /* 0x000fe40008400000 */
        /* <DEDUP_REMOVED lines=29> */
[----:B-1----:R-:W-:-:S02]  /*1fd0*/  IMAD R44, R40, R53, RZ ;  /* 0x00000035282c7224 */ /* 0x002fc400078e02ff */
[----:B------:R-:W-:-:S03]  /*1fe0*/  FMNMX3 R41, R43, R2, R41, !PT ;  /* 0x000000022b297276 */ /* 0x000fc60007800029 */
[C---:B------:R-:W-:Y:S02]  /*1ff0*/  LEA R52, R53.reuse, R44, 0x2 ;  /* 0x0000002c35347211 */ /* 0x040fe400078e10ff */
[----:B------:R-:W-:Y:S02]  /*2000*/  FMNMX R2, R36, R41, !PT ;  /* 0x0000002924027209 */ /* 0x000fe40007800000 */
[----:B------:R-:W-:Y:S02]  /*2010*/  SHF.R.U32.HI R36, RZ, 0x2, R0 ;  /* 0x00000002ff247819 */ /* 0x000fe40000011600 */
[C---:B------:R-:W-:Y:S01]  /*2020*/  LEA R46, R53.reuse, R52, 0x2 ;  /* 0x00000034352e7211 */ /* 0x040fe200078e10ff */
[----:B------:R-:W0:Y:S01]  /*2030*/  SHFL.BFLY PT, R41, R2, 0x10, 0x1f ;  /* 0x0e001f0002297f89 */ /* 0x000e2200000e0000 */
[----:B------:R-:W-:Y:S02]  /*2040*/  LOP3.LUT R43, R36, 0x38, RZ, 0xc0, !PT ;  /* 0x00000038242b7812 */ /* 0x000fe400078ec0ff */
[----:B------:R-:W-:-:S02]  /*2050*/  LEA R56, R53, R46, 0x2 ;  /* 0x0000002e35387211 */ /* 0x000fc400078e10ff */
[--C-:B------:R-:W-:Y:S02]  /*2060*/  LOP3.LUT R36, R43, 0x1f, R0.reuse, 0xf8, !PT ;  /* 0x0000001f2b247812 */ /* 0x100fe400078ef800 */
[----:B------:R-:W-:Y:S02]  /*2070*/  SHF.R.U32.HI R43, RZ, 0x1, R0 ;  /* 0x00000001ff2b7819 */ /* 0x000fe40000011600 */
[----:B------:R-:W-:Y:S02]  /*2080*/  SHF.L.U32 R36, R36, 0x4, RZ ;  /* 0x0000000424247819 */ /* 0x000fe400000006ff */
[----:B------:R-:W-:Y:S02]  /*2090*/  LEA R50, R53, R56, 0x2 ;  /* 0x0000003835327211 */ /* 0x000fe400078e10ff */
[----:B0-----:R-:W-:Y:S02]  /*20a0*/  FMNMX3 R41, R2, -INF , R41, !PT ;  /* 0xff80000002297876 */ /* 0x001fe40007800029 */
[----:B------:R-:W-:-:S03]  /*20b0*/  LOP3.LUT R2, R36, 0x1b0, RZ, 0xc0, !PT ;  /* 0x000001b024027812 */ /* 0x000fc600078ec0ff */
[----:B------:R-:W-:Y:S01]  /*20c0*/  FADD R40, -R41, -INF ;  /* 0xff80000029287421 */ /* 0x000fe20000000100 */
[----:B------:R-:W-:Y:S01]  /*20d0*/  LOP3.LUT R47, R2, 0x40, R43, 0xf8, !PT ;  /* 0x00000040022f7812 */ /* 0x000fe200078ef82b */
[----:B------:R-:W-:Y:S02]  /*20e0*/  IMAD.SHL.U32 R43, R42, 0x2, RZ ;  /* 0x000000022a2b7824 */ /* 0x000fe400078e00ff */
[----:B------:R-:W-:Y:S01]  /*20f0*/  FMUL R40, R40, 1.4426950216293334961 ;  /* 0x3fb8aa3b28287820 */ /* 0x000fe20000400000 */
[----:B------:R-:W-:Y:S02]  /*2100*/  IMAD.HI R2, R42, 0x2, RZ ;  /* 0x000000022a027827 */ /* 0x000fe400078e02ff */
[----:B---3--:R-:W-:Y:S02]  /*2110*/  IADD3 R42, P4, P5, R43, UR17, R48 ;  /* 0x000000112b2a7c10 */ /* 0x008fe4000fd9e030 */
[----:B------:R-:W-:Y:S01]  /*2120*/  IMAD R48, R53, 0x4, R50 ;  /* 0x0000000435307824 */ /* 0x000fe200078e0232 */
[----:B------:R-:W4:Y:S01]  /*2130*/  MUFU.EX2 R40, R40 ;  /* 0x0000002800287308 */ /* 0x000f220000000800 */
[----:B------:R-:W-:-:S02]  /*2140*/  IADD3.X R43, PT, PT, R2, UR5, R49, P4, P5 ;  /* 0x00000005022b7c10 */ /* 0x000fc4000a7ea431 */
[----:B------:R-:W-:Y:S02]  /*2150*/  IADD3 R2, PT, PT, R47, UR11, RZ ;  /* 0x0000000b2f027c10 */ /* 0x000fe4000fffe0ff */
[----:B------:R-:W-:-:S04]  /*2160*/  LEA R74, P4, R44, R42, 0x1 ;  /* 0x0000002a2c4a7211 */ /* 0x000fc800078808ff */
[-C--:B------:R-:W-:Y:S02]  /*2170*/  LEA.HI.X.SX32 R75, R44, R43.reuse, 0x1, P4 ;  /* 0x0000002b2c4b7211 */ /* 0x080fe400020f0eff */
[C---:B------:R-:W-:Y:S02]  /*2180*/  LEA R70, P4, R46.reuse, R42, 0x1 ;  /* 0x0000002a2e467211 */ /* 0x040fe400078808ff */
[----:B------:R-:W-:Y:S02]  /*2190*/  LEA R44, R53, R48, 0x2 ;  /* 0x00000030352c7211 */ /* 0x000fe400078e10ff */
[-C--:B------:R-:W-:Y:S01]  /*21a0*/  LEA.HI.X.SX32 R71, R46, R43.reuse, 0x1, P4 ;  /* 0x0000002b2e477211 */ /* 0x080fe200020f0eff */
[----:B----4-:R-:W-:Y:S01]  /*21b0*/  STSM.16.M88 [R2+0x4000], R40 ;  /* 0x0040002802007844 */ /* 0x010fe20000000000 */
[C---:B------:R-:W-:Y:S02]  /*21c0*/  LEA R66, P4, R50.reuse, R42, 0x1 ;  /* 0x0000002a32427211 */ /* 0x040fe400078808ff */
[----:B------:R-:W-:Y:S01]  /*21d0*/  PRMT R110, RZ, 0x7610, R110 ;  /* 0x00007610ff6e7816 */ /* 0x000fe2000000006e */
[----:B------:R-:W-:Y:S01]  /*21e0*/  BAR.SYNC.DEFER_BLOCKING 0x0 ;  /* 0x0000000000007b1d */ /* 0x000fe20000010000 */
[----:B------:R-:W-:-:S02]  /*21f0*/  LEA.HI.X.SX32 R67, R50, R43, 0x1, P4 ;  /* 0x0000002b32437211 */ /* 0x000fc400020f0eff */
[C---:B------:R-:W-:Y:S02]  /*2200*/  LEA R62, P4, R44.reuse, R42, 0x1 ;  /* 0x0000002a2c3e7211 */ /* 0x040fe400078808ff */
[----:B------:R-:W-:Y:S02]  /*2210*/  LEA R108, R53, R44, 0x2 ;  /* 0x0000002c356c7211 */ /* 0x000fe400078e10ff */
[----:B------:R-:W-:-:S03]  /*2220*/  LEA.HI.X.SX32 R63, R44, R43, 0x1, P4 ;  /* 0x0000002b2c3f7211 */ /* 0x000fc600020f0eff */
[C---:B------:R-:W-:Y:S01]  /*2230*/  IMAD R46, R53.reuse, 0x4, R108 ;  /* 0x00000004352e7824 */ /* 0x040fe200078e026c */
[----:B------:R-:W2:Y:S04]  /*2240*/  @P2 LDG.E.U16 R45, desc[UR32][R74.64] ;  /* 0x000000204a2d2981 */ /* 0x000ea8000c1e1500 */
[----:B------:R-:W3:Y:S01]  /*2250*/  @P2 LDG.E.U16 R110, desc[UR32][R62.64] ;  /* 0x000000203e6e2981 */ /* 0x000ee2000c1e1500 */
[C---:B------:R-:W-:Y:S02]  /*2260*/  LEA R114, R53.reuse, R46, 0x2 ;  /* 0x0000002e35727211 */ /* 0x040fe400078e10ff */
[----:B------:R-:W-:Y:S01]  /*2270*/  PRMT R111, RZ, 0x7610, R111 ;  /* 0x00007610ff6f7816 */ /* 0x000fe2000000006f */
[----:B------:R-:W4:Y:S01]  /*2280*/  @P2 LDG.E.U16 R109, desc[UR32][R70.64] ;  /* 0x00000020466d2981 */ /* 0x000f22000c1e1500 */
[----:B------:R-:W-:-:S02]  /*2290*/  LEA R50, R53, R114, 0x2 ;  /* 0x0000007235327211 */ /* 0x000fc400078e10ff */
[C---:B------:R-:W-:Y:S01]  /*22a0*/  LEA R58, P4, R46.reuse, R42, 0x1 ;  /* 0x0000002a2e3a7211 */ /* 0x040fe200078808ff */
[----:B------:R-:W5:Y:S01]  /*22b0*/  @P2 LDG.E.U16 R118, desc[UR32][R66.64] ;  /* 0x0000002042762981 */ /* 0x000f62000c1e1500 */
[C---:B------:R-:W-:Y:S02]  /*22c0*/  LEA R44, R53.reuse, R50, 0x2 ;  /* 0x00000032352c7211 */ /* 0x040fe400078e10ff */
[-C--:B------:R-:W-:Y:S02]  /*22d0*/  LEA.HI.X.SX32 R59, R46, R43.reuse, 0x1, P4 ;  /* 0x0000002b2e3b7211 */ /* 0x080fe400020f0eff */
[C---:B------:R-:W-:Y:S01]  /*22e0*/  LEA R54, P4, R50.reuse, R42, 0x1 ;  /* 0x0000002a32367211 */ /* 0x040fe200078808ff */
[----:B------:R-:W-:Y:S01]  /*22f0*/  IMAD R46, R53, 0x4, R44 ;  /* 0x00000004352e7824 */ /* 0x000fe200078e022c */
[----:B------:R-:W-:Y:S02]  /*2300*/  PRMT R117, RZ, 0x7610, R117 ;  /* 0x00007610ff757816 */ /* 0x000fe40000000075 */
[----:B------:R-:W-:-:S02]  /*2310*/  LEA.HI.X.SX32 R55, R50, R43, 0x1, P4 ;  /* 0x0000002b32377211 */ /* 0x000fc400020f0eff */
[C---:B------:R-:W-:Y:S02]  /*2320*/  LEA R49, R53.reuse, R46, 0x2 ;  /* 0x0000002e35317211 */ /* 0x040fe400078e10ff */
[CC--:B------:R-:W-:Y:S01]  /*2330*/  LEA R50, P4, R46.reuse, R42.reuse, 0x1 ;  /* 0x0000002a2e327211 */ /* 0x0c0fe200078808ff */
[----:B------:R-:W4:Y:S01]  /*2340*/  @P2 LDG.E.U16 R117, desc[UR32][R58.64] ;  /* 0x000000203a752981 */ /* 0x000f22000c1e1500 */
[----:B------:R-:W-:Y:S02]  /*2350*/  LEA R60, R53, R49, 0x2 ;  /* 0x00000031353c7211 */ /* 0x000fe400078e10ff */
[----:B------:R-:W-:Y:S02]  /*2360*/  LEA.HI.X.SX32 R51, R46, R43, 0x1, P4 ;  /* 0x0000002b2e337211 */ /* 0x000fe400020f0eff */
[----:B------:R-:W-:-:S04]  /*2370*/  LEA R46, P5, R60, R42, 0x1 ;  /* 0x0000002a3c2e7211 */ /* 0x000fc800078a08ff */
[----:B------:R-:W-:-:S05]  /*2380*/  LEA.HI.X.SX32 R47, R60, R43, 0x1, P5 ;  /* 0x0000002b3c2f7211 */ /* 0x000fca00028f0eff */
[----:B------:R-:W4:Y:S01]  /*2390*/  @P2 LDG.E.U16 R111, desc[UR32][R46.64] ;  /* 0x000000202e6f2981 */ /* 0x000f22000c1e1500 */
[----:B------:R-:W-:-:S04]  /*23a0*/  LEA R72, P4, R52, R42, 0x1 ;  /* 0x0000002a34487211 */ /* 0x000fc800078808ff */
[-C--:B------:R-:W-:Y:S02]  /*23b0*/  LEA.HI.X.SX32 R73, R52, R43.reuse, 0x1, P4 ;  /* 0x0000002b34497211 */ /* 0x080fe400020f0eff */
[C---:B------:R-:W-:Y:S02]  /*23c0*/  LEA R68, P4, R56.reuse, R42, 0x1 ;  /* 0x0000002a38447211 */ /* 0x040fe400078808ff */
[----:B------:R-:W-:Y:S02]  /*23d0*/  LEA R113, R53, R60, 0x2 ;  /* 0x0000003c35717211 */ /* 0x000fe400078e10ff */
[----:B------:R-:W-:Y:S02]  /*23e0*/  LEA.HI.X.SX32 R69, R56, R43, 0x1, P4 ;  /* 0x0000002b38457211 */ /* 0x000fe400020f0eff */
[-C--:B------:R-:W-:Y:S02]  /*23f0*/  LEA R64, P4, R48, R42.reuse, 0x1 ;  /* 0x0000002a30407211 */ /* 0x080fe400078808ff */
[----:B------:R-:W-:-:S02]  /*2400*/  LEA R60, P5, R108, R42, 0x1 ;  /* 0x0000002a6c3c7211 */ /* 0x000fc400078a08ff */
[----:B------:R-:W-:Y:S02]  /*2410*/  LEA R56, P6, R114, R42, 0x1 ;  /* 0x0000002a72387211 */ /* 0x000fe400078c08ff */
[----:B------:R-:W-:Y:S02]  /*2420*/  PRMT R112, RZ, 0x7610, R112 ;  /* 0x00007610ff707816 */ /* 0x000fe40000000070 */
[----:B------:R-:W-:Y:S02]  /*2430*/  PRMT R116, RZ, 0x7610, R116 ;  /* 0x00007610ff747816 */ /* 0x000fe40000000074 */
[-C--:B------:R-:W-:Y:S02]  /*2440*/  LEA.HI.X.SX32 R65, R48, R43.reuse, 0x1, P4 ;  /* 0x0000002b30417211 */ /* 0x080fe400020f0eff */
[-C--:B------:R-:W-:Y:S01]  /*2450*/  LEA.HI.X.SX32 R61, R108, R43.reuse, 0x1, P5 ;  /* 0x0000002b6c3d7211 */ /* 0x080fe200028f0eff */
[----:B------:R-:W5:Y:S01]  /*2460*/  @P2 LDG.E.U16 R112, desc[UR32][R54.64] ;  /* 0x0000002036702981 */ /* 0x000f62000c1e1500 */
[----:B------:R-:W-:-:S02]  /*2470*/  LEA.HI.X.SX32 R57, R114, R43, 0x1, P6 ;  /* 0x0000002b72397211 */ /* 0x000fc400030f0eff */
[CC--:B------:R-:W-:Y:S01]  /*2480*/  LEA R52, P4, R44.reuse, R42.reuse, 0x1 ;  /* 0x0000002a2c347211 */ /* 0x0c0fe200078808ff */
[----:B------:R-:W5:Y:S01]  /*2490*/  @P2 LDG.E.U16 R116, desc[UR32][R50.64] ;  /* 0x0000002032742981 */ /* 0x000f62000c1e1500 */
[-C--:B------:R-:W-:Y:S02]  /*24a0*/  LEA R48, P5, R49, R42.reuse, 0x1 ;  /* 0x0000002a31307211 */ /* 0x080fe400078a08ff */
[----:B------:R-:W-:Y:S02]  /*24b0*/  PRMT R108, RZ, 0x7610, R108 ;  /* 0x00007610ff6c7816 */ /* 0x000fe4000000006c */
[----:B------:R-:W-:Y:S02]  /*24c0*/  LEA R42, P6, R113, R42, 0x1 ;  /* 0x0000002a712a7211 */ /* 0x000fe400078c08ff */
[-C--:B------:R-:W-:Y:S02]  /*24d0*/  LEA.HI.X.SX32 R53, R44, R43.reuse, 0x1, P4 ;  /* 0x0000002b2c357211 */ /* 0x080fe400020f0eff */
[-C--:B------:R-:W-:Y:S01]  /*24e0*/  LEA.HI.X.SX32 R49, R49, R43.reuse, 0x1, P5 ;  /* 0x0000002b31317211 */ /* 0x080fe200028f0eff */
[----:B------:R-:W5:Y:S01]  /*24f0*/  @P2 LDG.E.U16 R108, desc[UR32][R68.64] ;  /* 0x00000020446c2981 */ /* 0x000f62000c1e1500 */
[----:B------:R-:W-:-:S02]  /*2500*/  LEA.HI.X.SX32 R43, R113, R43, 0x1, P6 ;  /* 0x0000002b712b7211 */ /* 0x000fc400030f0eff */
[----:B------:R-:W-:Y:S02]  /*2510*/  PRMT R115, RZ, 0x7610, R115 ;  /* 0x00007610ff737816 */ /* 0x000fe40000000073 */
[----:B------:R-:W-:Y:S02]  /*2520*/  PRMT R113, RZ, 0x7610, R113 ;  /* 0x00007610ff717816 */ /* 0x000fe40000000071 */
[----:B------:R-:W-:Y:S02]  /*2530*/  PRMT R122, RZ, 0x7610, R122 ;  /* 0x00007610ff7a7816 */ /* 0x000fe4000000007a */
[----:B------:R-:W-:Y:S01]  /*2540*/  PRMT R119, RZ, 0x7610, R119 ;  /* 0x00007610ff777816 */ /* 0x000fe20000000077 */
[----:B------:R-:W5:Y:S01]  /*2550*/  @P2 LDG.E.U16 R115, desc[UR32][R72.64] ;  /* 0x0000002048732981 */ /* 0x000f62000c1e1500 */
[----:B------:R-:W-:Y:S02]  /*2560*/  PRMT R121, RZ, 0x7610, R121 ;  /* 0x00007610ff797816 */ /* 0x000fe40000000079 */
[----:B------:R-:W-:Y:S01]  /*2570*/  PRMT R114, RZ, 0x7610, R114 ;  /* 0x00007610ff727816 */ /* 0x000fe20000000072 */
[----:B------:R-:W5:Y:S01]  /*2580*/  @P2 LDG.E.U16 R113, desc[UR32][R64.64] ;  /* 0x0000002040712981 */ /* 0x000f62000c1e1500 */
[----:B------:R-:W-:-:S03]  /*2590*/  PRMT R120, RZ, 0x7610, R120 ;  /* 0x00007610ff787816 */ /* 0x000fc60000000078 */
[----:B------:R-:W5:Y:S04]  /*25a0*/  @P2 LDG.E.U16 R122, desc[UR32][R60.64] ;  /* 0x000000203c7a2981 */ /* 0x000f68000c1e1500 */
[----:B------:R-:W5:Y:S04]  /*25b0*/  @P2 LDG.E.U16 R119, desc[UR32][R56.64] ;  /* 0x0000002038772981 */ /* 0x000f68000c1e1500 */
[----:B------:R-:W5:Y:S04]  /*25c0*/  @P2 LDG.E.U16 R121, desc[UR32][R52.64] ;  /* 0x0000002034792981 */ /* 0x000f68000c1e1500 */
[----:B------:R-:W5:Y:S04]  /*25d0*/  @P2 LDG.E.U16 R114, desc[UR32][R48.64] ;  /* 0x0000002030722981 */ /* 0x000f68000c1e1500 */
[----:B------:R-:W5:Y:S01]  /*25e0*/  @P2 LDG.E.U16 R120, desc[UR32][R42.64] ;  /* 0x000000202a782981 */ /* 0x000f62000c1e1500 */
[----:B------:R-:W-:Y:S01]  /*25f0*/  FFMA R11, R11, UR18, -R41 ;  /* 0x000000120b0b7c23 */ /* 0x000fe20008000829 */
[----:B------:R-:W-:-:S03]  /*2600*/  LOP3.LUT R36, R36, 0x1f0, RZ, 0xc0, !PT ;  /* 0x000001f024247812 */ /* 0x000fc600078ec0ff */
[----:B------:R-:W-:Y:S01]  /*2610*/  FMUL R44, R11, 1.4426950216293334961 ;  /* 0x3fb8aa3b0b2c7820 */ /* 0x000fe20000400000 */
[--C-:B------:R-:W-:Y:S01]  /*2620*/  FFMA R11, R12, UR18, -R41.reuse ;  /* 0x000000120c0b7c23 */ /* 0x100fe20008000829 */
[--C-:B------:R-:W-:Y:S01]  /*2630*/  FFMA R4, R4, UR18, -R41.reuse ;  /* 0x0000001204047c23 */ /* 0x100fe20008000829 */
[--C-:B------:R-:W-:Y:S01]  /*2640*/  FFMA R5, R5, UR18, -R41.reuse ;  /* 0x0000001205057c23 */ /* 0x100fe20008000829 */
[----:B------:R0:W-:Y:S01]  /*2650*/  MUFU.EX2 R12, R44 ;  /* 0x0000002c000c7308 */ /* 0x0001e20000000800 */
[--C-:B------:R-:W-:Y:S01]  /*2660*/  FFMA R6, R6, UR18, -R41.reuse ;  /* 0x0000001206067c23 */ /* 0x100fe20008000829 */
[----:B------:R-:W-:Y:S01]  /*2670*/  FMUL R4, R4, 1.4426950216293334961 ;  /* 0x3fb8aa3b04047820 */ /* 0x000fe20000400000 */
[----:B------:R-:W-:Y:S01]  /*2680*/  FMUL R5, R5, 1.4426950216293334961 ;  /* 0x3fb8aa3b05057820 */ /* 0x000fe20000400000 */
[----:B0-----:R-:W0:Y:S01]  /*2690*/  LDSM.16.M88 R44, [R36+UR11+0x4000] ;  /* 0x0040000b242c783b */ /* 0x001e220008000000 */
[----:B------:R-:W-:Y:S01]  /*26a0*/  BAR.SYNC.DEFER_BLOCKING 0x0 ;  /* 0x0000000000007b1d */ /* 0x000fe20000010000 */
[----:B------:R-:W-:Y:S01]  /*26b0*/  FMUL R6, R6, 1.4426950216293334961 ;  /* 0x3fb8aa3b06067820 */ /* 0x000fe20000400000 */
[--C-:B------:R-:W-:Y:S01]  /*26c0*/  FFMA R7, R7, UR18, -R41.reuse ;  /* 0x0000001207077c23 */ /* 0x100fe20008000829 */
[----:B------:R-:W-:-:S03]  /*26d0*/  FFMA R8, R8, UR18, -R41 ;  /* 0x0000001208087c23 */ /* 0x000fc60008000829 */
[----:B------:R-:W-:Y:S01]  /*26e0*/  MUFU.EX2 R4, R4 ;  /* 0x0000000400047308 */ /* 0x000fe20000000800 */
[----:B------:R-:W-:Y:S01]  /*26f0*/  FMUL R7, R7, 1.4426950216293334961 ;  /* 0x3fb8aa3b07077820 */ /* 0x000fe20000400000 */
[----:B------:R-:W-:-:S06]  /*2700*/  FMUL R8, R8, 1.4426950216293334961 ;  /* 0x3fb8aa3b08087820 */ /* 0x000fcc0000400000 */
[----:B------:R-:W1:Y:S01]  /*2710*/  MUFU.EX2 R5, R5 ;  /* 0x0000000500057308 */ /* 0x000e620000000800 */
[--C-:B------:R-:W-:Y:S01]  /*2720*/  FFMA R9, R9, UR18, -R41.reuse ;  /* 0x0000001209097c23 */ /* 0x100fe20008000829 */
[----:B------:R-:W-:-:S06]  /*2730*/  FFMA R10, R10, UR18, -R41 ;  /* 0x000000120a0a7c23 */ /* 0x000fcc0008000829 */
[----:B------:R-:W0:Y:S01]  /*2740*/  MUFU.EX2 R6, R6 ;  /* 0x0000000600067308 */ /* 0x000e220000000800 */
[----:B------:R-:W-:Y:S01]  /*2750*/  FMUL R9, R9, 1.4426950216293334961 ;  /* 0x3fb8aa3b09097820 */ /* 0x000fe20000400000 */
[----:B------:R-:W-:-:S06]  /*2760*/  FMUL R10, R10, 1.4426950216293334961 ;  /* 0x3fb8aa3b0a0a7820 */ /* 0x000fcc0000400000 */
[----:B------:R-:W0:Y:S08]  /*2770*/  MUFU.EX2 R7, R7 ;  /* 0x0000000700077308 */ /* 0x000e300000000800 */
[----:B------:R-:W0:Y:S01]  /*2780*/  MUFU.EX2 R8, R8 ;  /* 0x0000000800087308 */ /* 0x000e220000000800 */
[----:B------:R-:W-:Y:S01]  /*2790*/  FMUL R11, R11, 1.4426950216293334961 ;  /* 0x3fb8aa3b0b0b7820 */ /* 0x000fe20000400000 */
[----:B------:R-:W-:-:S06]  /*27a0*/  FFMA R13, R13, UR18, -R41 ;  /* 0x000000120d0d7c23 */ /* 0x000fcc0008000829 */
        /* <DEDUP_REMOVED lines=26> */
[--C-:B------:R-:W-:Y:S01]  /*2950*/  FFMA R22, R22, UR18, -R41.reuse ;  /* 0x0000001216167c23 */ /* 0x100fe20008000829 */
[----:B------:R-:W-:-:S05]  /*2960*/  FFMA R28, R28, UR18, -R41 ;  /* 0x000000121c1c7c23 */ /* 0x000fca0008000829 */
[----:B------:R-:W0:Y:S01]  /*2970*/  MUFU.EX2 R19, R19 ;  /* 0x0000001300137308 */ /* 0x000e220000000800 */
[----:B--2---:R1:W-:Y:S04]  /*2980*/  STS.U16 [R38+UR11+0x4000], R45 ;  /* 0x0040002d26007988 */ /* 0x0043e8000800040b */
[----:B---3--:R0:W-:Y:S01]  /*2990*/  STS.U16 [R38+UR11+0x4c00], R110 ;  /* 0x004c006e26007988 */ /* 0x0081e2000800040b */
[----:B-1----:R-:W-:-:S04]  /*29a0*/  FADD R45, R4, R5 ;  /* 0x00000005042d7221 */ /* 0x002fc80000000000 */
[----:B0-----:R-:W-:-:S04]  /*29b0*/  FADD R110, R6, R45 ;  /* 0x0000002d066e7221 */ /* 0x001fc80000000000 */
[----:B------:R-:W-:-:S04]  /*29c0*/  FADD R45, R7, R110 ;  /* 0x0000006e072d7221 */ /* 0x000fc80000000000 */
[----:B------:R-:W-:-:S04]  /*29d0*/  FADD R110, R8, R45 ;  /* 0x0000002d086e7221 */ /* 0x000fc80000000000 */
[----:B------:R-:W-:-:S04]  /*29e0*/  FADD R45, R9, R110 ;  /* 0x0000006e092d7221 */ /* 0x000fc80000000000 */
[----:B------:R-:W-:-:S04]  /*29f0*/  FADD R45, R10, R45 ;  /* 0x0000002d0a2d7221 */ /* 0x000fc80000000000 */
[----:B------:R-:W-:-:S04]  /*2a00*/  FADD R110, R12, R45 ;  /* 0x0000002d0c6e7221 */ /* 0x000fc80000000000 */
[----:B------:R-:W-:-:S04]  /*2a10*/  FADD R110, R11, R110 ;  /* 0x0000006e0b6e7221 */ /* 0x000fc80000000000 */
[----:B------:R-:W-:-:S04]  /*2a20*/  FADD R45, R13, R110 ;  /* 0x0000006e0d2d7221 */ /* 0x000fc80000000000 */
[----:B------:R-:W-:Y:S01]  /*2a30*/  FADD R110, R14, R45 ;  /* 0x0000002d0e6e7221 */ /* 0x000fe20000000000 */
[----:B------:R-:W0:Y:S03]  /*2a40*/  MUFU.EX2 R20, R20 ;  /* 0x0000001400147308 */ /* 0x000e260000000800 */
[----:B------:R-:W-:Y:S01]  /*2a50*/  FADD R45, R15, R110 ;  /* 0x0000006e0f2d7221 */ /* 0x000fe20000000000 */
[----:B----4-:R1:W-:Y:S01]  /*2a60*/  STS.U16 [R38+UR11+0x4400], R109 ;  /* 0x0044006d26007988 */ /* 0x0103e2000800040b */
[----:B------:R-:W-:Y:S01]  /*2a70*/  FMUL R22, R22, 1.4426950216293334961 ;  /* 0x3fb8aa3b16167820 */ /* 0x000fe20000400000 */
[----:B------:R-:W-:Y:S01]  /*2a80*/  FFMA R23, R23, UR18, -R41 ;  /* 0x0000001217177c23 */ /* 0x000fe20008000829 */
[----:B------:R-:W-:Y:S01]  /*2a90*/  FADD R110, R16, R45 ;  /* 0x0000002d106e7221 */ /* 0x000fe20000000000 */
[----:B------:R-:W2:Y:S01]  /*2aa0*/  MUFU.EX2 R21, R21 ;  /* 0x0000001500157308 */ /* 0x000ea20000000800 */
[----:B------:R3:W-:Y:S01]  /*2ab0*/  STS.U16 [R38+UR11+0x5c00], R111 ;  /* 0x005c006f26007988 */ /* 0x0007e2000800040b */
[----:B------:R-:W-:Y:S01]  /*2ac0*/  FMUL R23, R23, 1.4426950216293334961 ;  /* 0x3fb8aa3b17177820 */ /* 0x000fe20000400000 */
[--C-:B------:R-:W-:Y:S01]  /*2ad0*/  FFMA R24, R24, UR18, -R41.reuse ;  /* 0x0000001218187c23 */ /* 0x100fe20008000829 */
[----:B-1----:R-:W-:Y:S01]  /*2ae0*/  FMUL R109, R28, 1.4426950216293334961 ;  /* 0x3fb8aa3b1c6d7820 */ /* 0x002fe20000400000 */
[----:B------:R-:W-:-:S03]  /*2af0*/  FFMA R28, R29, UR18, -R41 ;  /* 0x000000121d1c7c23 */ /* 0x000fc60008000829 */
[----:B------:R-:W1:Y:S01]  /*2b00*/  MUFU.EX2 R22, R22 ;  /* 0x0000001600167308 */ /* 0x000e620000000800 */
[----:B---3--:R-:W-:Y:S01]  /*2b10*/  FADD R111, R17, R110 ;  /* 0x0000006e116f7221 */ /* 0x008fe20000000000 */
[----:B------:R-:W-:Y:S01]  /*2b20*/  FMUL R45, R28, 1.4426950216293334961 ;  /* 0x3fb8aa3b1c2d7820 */ /* 0x000fe20000400000 */
[----:B------:R-:W-:Y:S01]  /*2b30*/  FMUL R24, R24, 1.4426950216293334961 ;  /* 0x3fb8aa3b18187820 */ /* 0x000fe20000400000 */
[----:B------:R-:W-:Y:S01]  /*2b40*/  FFMA R25, R25, UR18, -R41 ;  /* 0x0000001219197c23 */ /* 0x000fe20008000829 */
[----:B------:R-:W-:-:S03]  /*2b50*/  FADD R28, R18, R111 ;  /* 0x0000006f121c7221 */ /* 0x000fc60000000000 */
[----:B------:R-:W3:Y:S01]  /*2b60*/  MUFU.EX2 R23, R23 ;  /* 0x0000001700177308 */ /* 0x000ee20000000800 */
[--C-:B------:R-:W-:Y:S01]  /*2b70*/  FFMA R30, R30, UR18, -R41.reuse ;  /* 0x000000121e1e7c23 */ /* 0x100fe20008000829 */
[----:B------:R-:W-:Y:S01]  /*2b80*/  FMUL R25, R25, 1.4426950216293334961 ;  /* 0x3fb8aa3b19197820 */ /* 0x000fe20000400000 */
[----:B------:R-:W-:Y:S01]  /*2b90*/  FADD R111, R19, R28 ;  /* 0x0000001c136f7221 */ /* 0x000fe20000000000 */
[--C-:B------:R-:W-:Y:S01]  /*2ba0*/  FFMA R26, R26, UR18, -R41.reuse ;  /* 0x000000121a1a7c23 */ /* 0x100fe20008000829 */
[----:B------:R-:W-:Y:S01]  /*2bb0*/  FMUL R28, R30, 1.4426950216293334961 ;  /* 0x3fb8aa3b1e1c7820 */ /* 0x000fe20000400000 */
[----:B------:R-:W-:Y:S01]  /*2bc0*/  FFMA R27, R27, UR18, -R41 ;  /* 0x000000121b1b7c23 */ /* 0x000fe20008000829 */
[----:B0-----:R-:W-:Y:S01]  /*2bd0*/  FADD R30, R20, R111 ;  /* 0x0000006f141e7221 */ /* 0x001fe20000000000 */
[----:B------:R-:W0:Y:S01]  /*2be0*/  MUFU.EX2 R24, R24 ;  /* 0x0000001800187308 */ /* 0x000e220000000800 */
[----:B------:R-:W-:Y:S01]  /*2bf0*/  FMUL R26, R26, 1.4426950216293334961 ;  /* 0x3fb8aa3b1a1a7820 */ /* 0x000fe20000400000 */
[----:B------:R-:W-:-:S06]  /*2c00*/  FMUL R27, R27, 1.4426950216293334961 ;  /* 0x3fb8aa3b1b1b7820 */ /* 0x000fcc0000400000 */
[----:B------:R-:W4:Y:S01]  /*2c10*/  MUFU.EX2 R25, R25 ;  /* 0x0000001900197308 */ /* 0x000f220000000800 */
[----:B------:R-:W-:-:S07]  /*2c20*/  FFMA R31, R31, UR18, -R41 ;  /* 0x000000121f1f7c23 */ /* 0x000fce0008000829 */
[----:B------:R2:W-:Y:S01]  /*2c30*/  MUFU.EX2 R29, R109 ;  /* 0x0000006d001d7308 */ /* 0x0005e20000000800 */
[----:B------:R-:W-:Y:S01]  /*2c40*/  FFMA R32, R32, UR18, -R41 ;  /* 0x0000001220207c23 */ /* 0x000fe20008000829 */
[----:B--2---:R-:W-:-:S06]  /*2c50*/  FADD R109, R21, R30 ;  /* 0x0000001e156d7221 */ /* 0x004fcc0000000000 */
[----:B------:R-:W2:Y:S01]  /*2c60*/  MUFU.EX2 R26, R26 ;  /* 0x0000001a001a7308 */ /* 0x000ea20000000800 */
[----:B-1----:R-:W-:Y:S01]  /*2c70*/  FADD R110, R22, R109 ;  /* 0x0000006d166e7221 */ /* 0x002fe20000000000 */
[----:B------:R-:W-:-:S03]  /*2c80*/  FMUL R30, R31, 1.4426950216293334961 ;  /* 0x3fb8aa3b1f1e7820 */ /* 0x000fc60000400000 */
[----:B---3--:R-:W-:-:S03]  /*2c90*/  FADD R109, R23, R110 ;  /* 0x0000006e176d7221 */ /* 0x008fc60000000000 */
[----:B------:R-:W1:Y:S01]  /*2ca0*/  MUFU.EX2 R27, R27 ;  /* 0x0000001b001b7308 */ /* 0x000e620000000800 */
[----:B------:R-:W-:Y:S01]  /*2cb0*/  FMUL R31, R32, 1.4426950216293334961 ;  /* 0x3fb8aa3b201f7820 */ /* 0x000fe20000400000 */
[----:B0-----:R-:W-:-:S04]  /*2cc0*/  FADD R32, R24, R109 ;  /* 0x0000006d18207221 */ /* 0x001fc80000000000 */
[----:B----4-:R-:W-:Y:S02]  /*2cd0*/  FADD R109, R25, R32 ;  /* 0x00000020196d7221 */ /* 0x010fe40000000000 */
[----:B------:R-:W0:Y:S01]  /*2ce0*/  MUFU.EX2 R45, R45 ;  /* 0x0000002d002d7308 */ /* 0x000e220000000800 */
[----:B------:R-:W-:Y:S01]  /*2cf0*/  FFMA R33, R33, UR18, -R41 ;  /* 0x0000001221217c23 */ /* 0x000fe20008000829 */
[----:B--2---:R-:W-:-:S06]  /*2d00*/  FADD R110, R26, R109 ;  /* 0x0000006d1a6e7221 */ /* 0x004fcc0000000000 */
[----:B------:R-:W2:Y:S01]  /*2d10*/  MUFU.EX2 R28, R28 ;  /* 0x0000001c001c7308 */ /* 0x000ea20000000800 */
[----:B-1----:R-:W-:Y:S01]  /*2d20*/  FADD R110, R27, R110 ;  /* 0x0000006e1b6e7221 */ /* 0x002fe20000000000 */
[----:B------:R-:W-:Y:S01]  /*2d30*/  FFMA R34, R34, UR18, -R41 ;  /* 0x0000001222227c23 */ /* 0x000fe20008000829 */
[----:B------:R-:W-:-:S05]  /*2d40*/  FMUL R32, R33, 1.4426950216293334961 ;  /* 0x3fb8aa3b21207820 */ /* 0x000fca0000400000 */
[----:B------:R-:W1:Y:S01]  /*2d50*/  MUFU.EX2 R30, R30 ;  /* 0x0000001e001e7308 */ /* 0x000e620000000800 */
[----:B------:R-:W-:Y:S01]  /*2d60*/  FADD R110, R29, R110 ;  /* 0x0000006e1d6e7221 */ /* 0x000fe20000000000 */
[----:B------:R-:W-:Y:S01]  /*2d70*/  FMUL R33, R34, 1.4426950216293334961 ;  /* 0x3fb8aa3b22217820 */ /* 0x000fe20000400000 */
[----:B------:R-:W-:-:S05]  /*2d80*/  FFMA R35, R35, UR18, -R41 ;  /* 0x0000001223237c23 */ /* 0x000fca0008000829 */
[----:B------:R-:W3:Y:S01]  /*2d90*/  MUFU.EX2 R31, R31 ;  /* 0x0000001f001f7308 */ /* 0x000ee20000000800 */
[----:B0-----:R-:W-:Y:S01]  /*2da0*/  FADD R109, R45, R110 ;  /* 0x0000006e2d6d7221 */ /* 0x001fe20000000000 */
[----:B------:R-:W-:-:S06]  /*2db0*/  FMUL R35, R35, 1.4426950216293334961 ;  /* 0x3fb8aa3b23237820 */ /* 0x000fcc0000400000 */
[----:B------:R-:W0:Y:S01]  /*2dc0*/  MUFU.EX2 R32, R32 ;  /* 0x0000002000207308 */ /* 0x000e220000000800 */
[----:B--2---:R-:W-:Y:S01]  /*2dd0*/  FADD R109, R28, R109 ;  /* 0x0000006d1c6d7221 */ /* 0x004fe20000000000 */
[----:B------:R-:W-:Y:S02]  /*2de0*/  F2FP.BF16.F32.PACK_AB R4, R5, R4 ;  /* 0x000000040504723e */ /* 0x000fe400000010ff */
[----:B------:R-:W-:-:S04]  /*2df0*/  F2FP.BF16.F32.PACK_AB R5, R7, R6 ;  /* 0x000000060705723e */ /* 0x000fc800000010ff */
[----:B------:R-:W2:Y:S01]  /*2e00*/  MUFU.EX2 R33, R33 ;  /* 0x0000002100217308 */ /* 0x000ea20000000800 */
[----:B------:R-:W-:Y:S01]  /*2e10*/  F2FP.BF16.F32.PACK_AB R7, R12, R10 ;  /* 0x0000000a0c07723e */ /* 0x000fe200000010ff */
[----:B-1----:R-:W-:Y:S01]  /*2e20*/  FADD R12, R30, R109 ;  /* 0x0000006d1e0c7221 */ /* 0x002fe20000000000 */
[----:B------:R-:W-:-:S05]  /*2e30*/  F2FP.BF16.F32.PACK_AB R6, R9, R8 ;  /* 0x000000080906723e */ /* 0x000fca00000010ff */
[----:B------:R-:W1:Y:S01]  /*2e40*/  MUFU.EX2 R34, R35 ;  /* 0x0000002300227308 */ /* 0x000e620000000800 */
[----:B------:R-:W-:Y:S01]  /*2e50*/  F2FP.BF16.F32.PACK_AB R9, R15, R14 ;  /* 0x0000000e0f09723e */ /* 0x000fe200000010ff */
[----:B---3--:R-:W-:Y:S01]  /*2e60*/  FADD R15, R31, R12 ;  /* 0x0000000c1f0f7221 */ /* 0x008fe20000000000 */
[----:B------:R-:W-:-:S03]  /*2e70*/  F2FP.BF16.F32.PACK_AB R10, R17, R16 ;  /* 0x00000010110a723e */ /* 0x000fc600000010ff */
[----:B0-----:R-:W-:Y:S01]  /*2e80*/  FADD R16, R32, R15 ;  /* 0x0000000f20107221 */ /* 0x001fe20000000000 */
[----:B------:R-:W-:Y:S01]  /*2e90*/  UIADD3 UR17, UPT, UPT, UR12, 0x80, URZ ;  /* 0x000000800c117890 */ /* 0x000fe2000fffe0ff */
[----:B-----5:R-:W-:Y:S02]  /*2ea0*/  STS.U16 [R38+UR11+0x4800], R118 ;  /* 0x0048007626007988 */ /* 0x020fe4000800040b */
[----:B--2---:R-:W-:Y:S02]  /*2eb0*/  FADD R17, R33, R16 ;  /* 0x0000001021117221 */ /* 0x004fe40000000000 */
[----:B------:R-:W-:Y:S01]  /*2ec0*/  STS.U16 [R38+UR11+0x5000], R117 ;  /* 0x0050007526007988 */ /* 0x000fe2000800040b */
[----:B------:R-:W-:-:S03]  /*2ed0*/  UIADD3 UR7, UPT, UPT, UR7, UR17, URZ ;  /* 0x0000001107077290 */ /* 0x000fc6000fffe0ff */
[----:B------:R-:W-:Y:S04]  /*2ee0*/  STS.U16 [R38+UR11+0x5400], R112 ;  /* 0x0054007026007988 */ /* 0x000fe8000800040b */
[----:B------:R-:W-:Y:S04]  /*2ef0*/  STS.U16 [R38+UR11+0x5800], R116 ;  /* 0x0058007426007988 */ /* 0x000fe8000800040b */
[----:B------:R1:W-:Y:S01]  /*2f00*/  STS.U16 [R37+UR11+0x4600], R108 ;  /* 0x0046006c25007988 */ /* 0x0003e2000800040b */
[----:B------:R-:W-:Y:S01]  /*2f10*/  F2FP.BF16.F32.PACK_AB R16, R45, R29 ;  /* 0x0000001d2d10723e */ /* 0x000fe200000010ff */
[----:B------:R-:W-:Y:S01]  /*2f20*/  UIADD3 UR22, UPT, UPT, UR22, -0x40, URZ ;  /* 0xffffffc016167890 */ /* 0x000fe2000fffe0ff */
[----:B------:R-:W-:Y:S01]  /*2f30*/  F2FP.BF16.F32.PACK_AB R8, R13, R11 ;  /* 0x0000000b0d08723e */ /* 0x000fe200000010ff */
[----:B------:R0:W-:Y:S01]  /*2f40*/  STS.U16 [R37+UR11+0x4200], R115 ;  /* 0x0042007325007988 */ /* 0x0001e2000800040b */
[----:B------:R-:W-:Y:S01]  /*2f50*/  ULEA UR23, UR23, UR7, 0x12 ;  /* 0x0000000717177291 */ /* 0x000fe2000f8e90ff */
[----:B-1----:R-:W-:-:S02]  /*2f60*/  FADD R108, R34, R17 ;  /* 0x00000011226c7221 */ /* 0x002fc40000000000 */
[----:B------:R0:W-:Y:S01]  /*2f70*/  STS.U16 [R37+UR11+0x4a00], R113 ;  /* 0x004a007125007988 */ /* 0x0001e2000800040b */
[----:B------:R-:W-:-:S03]  /*2f80*/  F2FP.BF16.F32.PACK_AB R11, R19, R18 ;  /* 0x00000012130b723e */ /* 0x000fc600000010ff */
        /* <DEDUP_REMOVED lines=10> */
[----:B------:R0:W1:Y:S01]  /*3030*/  SHFL.BFLY PT, R45, R108, 0x10, 0x1f ;  /* 0x0e001f006c2d7f89 */ /* 0x00006200000e0000 */
[----:B------:R-:W-:Y:S02]  /*3040*/  F2FP.BF16.F32.PACK_AB R18, R32, R31 ;  /* 0x0000001f2012723e */ /* 0x000fe400000010ff */
[----:B------:R-:W-:Y:S01]  /*3050*/  F2FP.BF16.F32.PACK_AB R19, R34, R33 ;  /* 0x000000212213723e */ /* 0x000fe200000010ff */
[----:B------:R-:W-:Y:S06]  /*3060*/  @!P2 BRA `(.L_x_9) ;  /* 0x000000000008a947 */ /* 0x000fec0003800000 */
[----:B------:R2:W-:Y:S01]  /*3070*/  STTM.16dp32bit_t0_t15.x16 tmem[UR23], R4 ;  /* 0x00000004000079ed */ /* 0x0005e20008a00017 */
[----:B------:R2:W-:Y:S02]  /*3080*/  STTM.16dp32bit_t16_t31.x16 tmem[UR23+0x10], R4 ;  /* 0x00001004000079ed */ /* 0x0005e40008a20017 */
.L_x_9:
[----:B------:R-:W3:Y:S02]  /*3090*/  FENCE.VIEW.ASYNC.T ;  /* 0x00000000000073c6 */ /* 0x000ee40000000200 */
[----:B---3--:R-:W-:Y:S06]  /*30a0*/  BAR.SYNC.DEFER_BLOCKING 0x0 ;  /* 0x0000000000007b1d */ /* 0x008fec0000010000 */
[----:B--2---:R-:W2:Y:S01]  /*30b0*/  LDTM.x32 R4, tmem[UR13] ;  /* 0x0000000d000479ee */ /* 0x004ea200082c0000 */
[----:B------:R-:W-:Y:S01]  /*30c0*/  NOP ;  /* 0x0000000000007918 */ /* 0x000fe20000000000 */
[----:B------:R-:W-:Y:S05]  /*30d0*/  @!P2 BRA `(.L_x_10) ;  /* 0x000000000084a947 */ /* 0x000fea0003800000 */
[C---:B--2---:R-:W-:Y:S01]  /*30e0*/  FMUL R4, R44.reuse, R4 ;  /* 0x000000042c047220 */ /* 0x044fe20000400000 */
[C---:B------:R-:W-:Y:S01]  /*30f0*/  FMUL R5, R44.reuse, R5 ;  /* 0x000000052c057220 */ /* 0x040fe20000400000 */
        /* <DEDUP_REMOVED lines=29> */
[----:B------:R-:W-:-:S04]  /*32d0*/  FMUL R35, R44, R35 ;  /* 0x000000232c237220 */ /* 0x000fc80000400000 */
[----:B------:R3:W-:Y:S03]  /*32e0*/  STTM.x32 tmem[UR13], R4 ;  /* 0x00000004000079ed */ /* 0x0007e600082c000d */
.L_x_10:
[----:B--2---:R-:W2:Y:S02]  /*32f0*/  FENCE.VIEW.ASYNC.T ;  /* 0x00000000000073c6 */ /* 0x004ea40000000200 */
[----:B--2---:R-:W-:Y:S01]  /*3300*/  BAR.SYNC.DEFER_BLOCKING 0x0 ;  /* 0x0000000000007b1d */ /* 0x004fe20000010000 */
[----:B-1----:R-:W-:Y:S01]  /*3310*/  FADD R45, R108, R45 ;  /* 0x0000002d6c2d7221 */ /* 0x002fe20000000000 */
[----:B------:R-:W-:-:S03]  /*3320*/  UISETP.GE.AND UP1, UPT, UR22, 0x1, UPT ;  /* 0x000000011600788c */ /* 0x000fc6000bf26270 */
[----:B------:R-:W-:Y:S01]  /*3330*/  FADD R45, R40, R45 ;  /* 0x0000002d282d7221 */ /* 0x000fe20000000000 */
[----:B------:R1:W-:Y:S06]  /*3340*/  MEMBAR.ALL.CTA ;  /* 0x0000000000007992 */ /* 0x0003ec0000008000 */
[----:B-1----:R-:W1:Y:S02]  /*3350*/  FENCE.VIEW.ASYNC.S ;  /* 0x00000000000073c6 */ /* 0x002e640000000000 */
[----:B-1----:R-:W-:Y:S06]  /*3360*/  BAR.SYNC.DEFER_BLOCKING 0x0 ;  /* 0x0000000000007b1d */ /* 0x002fec0000010000 */
[----:B------:R-:W-:Y:S05]  /*3370*/  @!P3 BRA `(.L_x_11) ;  /* 0x00000000007cb947 */ /* 0x000fea0003800000 */
[----:B------:R-:W-:Y:S01]  /*3380*/  UIADD3 UR5, UPT, UPT, UR11, 0x4000, URZ ;  /* 0x000040000b057890 */ /* 0x000fe2000fffe0ff */
[----:B------:R-:W-:Y:S01]  /*3390*/  UMOV UR4, URZ ;  /* 0x000000ff00047c82 */ /* 0x000fe20008000000 */
[----:B------:R-:W-:Y:S02]  /*33a0*/  UIADD3 UR7, UPT, UPT, UR12, 0x88, URZ ;  /* 0x000000880c077890 */ /* 0x000fe4000fffe0ff */
[----:B------:R-:W-:Y:S02]  /*33b0*/  USHF.R.U32.HI UR5, URZ, 0x4, UR5 ;  /* 0x00000004ff057899 */ /* 0x000fe40008011605 */
[----:B------:R-:W-:Y:S02]  /*33c0*/  UIADD3 UR8, UPT, UPT, UR12, 0x90, URZ ;  /* 0x000000900c087890 */ /* 0x000fe4000fffe0ff */
[----:B------:R-:W-:Y:S02]  /*33d0*/  USGXT.U32 UR18, UR5, 0xe ;  /* 0x0000000e0512789a */ /* 0x000fe40008000000 */
[----:B------:R-:W-:-:S02]  /*33e0*/  UIADD3 UR20, UPT, UPT, UR12, 0x98, URZ ;  /* 0x000000980c147890 */ /* 0x000fc4000fffe0ff */
[----:B------:R-:W-:Y:S01]  /*33f0*/  UIADD3 UR26, UP2, UPT, UR18, 0x2, URZ ;  /* 0x00000002121a7890 */ /* 0x000fe2000ff5e0ff */
[----:B------:R-:W-:Y:S01]  /*3400*/  UMOV UR24, 0x0 ;  /* 0x0000000000187882 */ /* 0x000fe20000000000 */
[----:B------:R-:W-:Y:S02]  /*3410*/  UMOV UR25, 0x8100490 ;  /* 0x0810049000197882 */ /* 0x000fe40000000000 */
[----:B------:R-:W-:Y:S02]  /*3420*/  UIADD3.X UR27, UPT, UPT, UR4, 0x40004040, URZ, UP2, !UPT ;  /* 0x40004040041b7890 */ /* 0x000fe400097fe4ff */
[----:B------:R-:W-:Y:S02]  /*3430*/  UIADD3 UR30, UP2, UPT, UR26, 0x2, URZ ;  /* 0x000000021a1e7890 */ /* 0x000fe4000ff5e0ff */
[----:B------:R-:W-:Y:S02]  /*3440*/  UIADD3 UR36, UP3, UPT, UR26, 0x4, URZ ;  /* 0x000000041a247890 */ /* 0x000fe4000ff7e0ff */
[----:B------:R-:W-:-:S02]  /*3450*/  UIADD3.X UR31, UPT, UPT, UR27, URZ, URZ, UP2, !UPT ;  /* 0x000000ff1b1f7290 */ /* 0x000fc400097fe4ff */
[----:B------:R-:W-:Y:S01]  /*3460*/  UIADD3.X UR37, UPT, UPT, UR27, URZ, URZ, UP3, !UPT ;  /* 0x000000ff1b257290 */ /* 0x000fe20009ffe4ff */
[----:B------:R-:W-:Y:S01]  /*3470*/  UMOV UR19, 0x40004040 ;  /* 0x4000404000137882 */ /* 0x000fe20000000000 */
[----:B------:R-:W-:Y:S01]  /*3480*/  UMOV UR28, 0x0 ;  /* 0x00000000001c7882 */ /* 0x000fe20000000000 */
[----:B------:R-:W-:Y:S01]  /*3490*/  UMOV UR29, 0x8100490 ;  /* 0x08100490001d7882 */ /* 0x000fe20000000000 */
[----:B------:R-:W-:Y:S01]  /*34a0*/  UMOV UR34, 0x0 ;  /* 0x0000000000227882 */ /* 0x000fe20000000000 */
[----:B------:R-:W-:Y:S01]  /*34b0*/  UMOV UR35, 0x8100490 ;  /* 0x0810049000237882 */ /* 0x000fe20000000000 */
[----:B------:R-:W-:Y:S01]  /*34c0*/  UMOV UR4, UR16 ;  /* 0x0000001000047c82 */ /* 0x000fe20008000000 */
[----:B------:R-:W-:Y:S01]  /*34d0*/  UMOV UR5, URZ ;  /* 0x000000ff00057c82 */ /* 0x000fe20008000000 */
[----:B------:R1:W-:Y:S01]  /*34e0*/  UTCHMMA tmem[UR17], gdesc[UR18], tmem[UR12], tmem[UR24], idesc[UR25], UPT ;  /* 0x00ff1812110079ea */ /* 0x0003e2000b80000c */
[----:B------:R-:W-:Y:S01]  /*34f0*/  UMOV UR38, 0x0 ;  /* 0x0000000000267882 */ /* 0x000fe20000000000 */
[----:B------:R-:W-:Y:S01]  /*3500*/  UMOV UR39, 0x8100490 ;  /* 0x0810049000277882 */ /* 0x000fe20000000000 */
[----:B------:R1:W-:Y:S01]  /*3510*/  UTCHMMA tmem[UR7], gdesc[UR26], tmem[UR12], tmem[UR28], idesc[UR29], UPT ;  /* 0x00ff1c1a070079ea */ /* 0x0003e2000b80000c */
[----:B------:R-:W-:Y:S01]  /*3520*/  UMOV UR4, UR4 ;  /* 0x0000000400047c82 */ /* 0x000fe20008000000 */
[----:B------:R1:W-:Y:S01]  /*3530*/  UTCHMMA tmem[UR8], gdesc[UR30], tmem[UR12], tmem[UR34], idesc[UR35], UPT ;  /* 0x00ff221e080079ea */ /* 0x0003e2000b80000c */
[----:B------:R1:W-:Y:S01]  /*3540*/  UTCHMMA tmem[UR20], gdesc[UR36], tmem[UR12], tmem[UR38], idesc[UR39], UPT ;  /* 0x00ff2624140079ea */ /* 0x0003e2000b80000c */
[----:B------:R1:W-:Y:S01]  /*3550*/  UTCBAR [UR4], URZ ;  /* 0x000000ff040073e9 */ /* 0x0003e200080000ff */
[----:B------:R-:W-:Y:S01]  /*3560*/  NOP ;  /* 0x0000000000007918 */ /* 0x000fe20000000000 */
.L_x_11:
[----:B------:R-:W-:Y:S01]  /*3570*/  FSEL R40, R41, -INF , P2 ;  /* 0xff80000029287808 */ /* 0x000fe20001000000 */
[----:B------:R-:W-:Y:S01]  /*3580*/  UMOV UR5, URZ ;  /* 0x000000ff00057c82 */ /* 0x000fe20008000000 */
[----:B------:R-:W-:Y:S01]  /*3590*/  FSEL R41, R45, 1, P2 ;  /* 0x3f8000002d297808 */ /* 0x000fe20001000000 */
[----:B------:R-:W-:Y:S06]  /*35a0*/  BRA.U !UP1, `(.L_x_12) ;  /* 0x0000001d09147547 */ /* 0x000fec000b800000 */
[----:B-1----:R-:W-:Y:S01]  /*35b0*/  USHF.R.U32.HI UR26, URZ, 0x4, UR6 ;  /* 0x00000004ff1a7899 */ /* 0x002fe20008011606 */
[----:B------:R-:W-:Y:S01]  /*35c0*/  IMAD.SHL.U32 R39, R39, 0x40, RZ ;  /* 0x0000004027277824 */ /* 0x000fe200078e00ff */
[----:B------:R-:W-:Y:S01]  /*35d0*/  UIADD3 UR7, UPT, UPT, UR11, 0x8000, URZ ;  /* 0x000080000b077890 */ /* 0x000fe2000fffe0ff */
[----:B------:R-:W-:Y:S01]  /*35e0*/  HFMA2 R109, -RZ, RZ, 0, 0 ;  /* 0x00000000ff6d7431 */ /* 0x000fe200000001ff */
[----:B------:R-:W-:Y:S01]  /*35f0*/  USHF.R.U32.HI UR20, URZ, 0x4, UR11 ;  /* 0x00000004ff147899 */ /* 0x000fe2000801160b */
[----:B0-----:R-:W-:Y:S01]  /*3600*/  MOV R108, R40 ;  /* 0x00000028006c7202 */ /* 0x001fe20000000f00 */
[----:B------:R-:W-:Y:S01]  /*3610*/  USGXT.U32 UR26, UR26, 0xe ;  /* 0x0000000e1a1a789a */ /* 0x000fe20008000000 */
[----:B------:R-:W-:Y:S01]  /*3620*/  MOV R44, R39 ;  /* 0x00000027002c7202 */ /* 0x000fe20000000f00 */
[----:B------:R-:W-:Y:S02]  /*3630*/  USHF.R.U32.HI UR7, URZ, 0x4, UR7 ;  /* 0x00000004ff077899 */ /* 0x000fe40008011607 */
[----:B------:R-:W-:-:S02]  /*3640*/  USGXT.U32 UR20, UR20, 0xe ;  /* 0x0000000e1414789a */ /* 0x000fc40008000000 */
[----:B------:R-:W-:Y:S02]  /*3650*/  UIADD3 UR18, UP2, UPT, UR26, 0x2, URZ ;  /* 0x000000021a127890 */ /* 0x000fe4000ff5e0ff */
[----:B------:R-:W-:Y:S01]  /*3660*/  USGXT.U32 UR30, UR7, 0xe ;  /* 0x0000000e071e789a */ /* 0x000fe20008000000 */
[----:B------:R-:W-:Y:S01]  /*3670*/  UMOV UR4, URZ ;  /* 0x000000ff00047c82 */ /* 0x000fe20008000000 */
[----:B------:R-:W-:Y:S02]  /*3680*/  ULOP3.LUT UR28, UR20, 0x2000000, URZ, 0xfc, !UPT ;  /* 0x02000000141c7892 */ /* 0x000fe4000f8efcff */
[----:B------:R-:W-:Y:S02]  /*3690*/  USHF.L.U32 UR24, UR9, 0x6, URZ ;  /* 0x0000000609187899 */ /* 0x000fe400080006ff */
[----:B------:R-:W-:Y:S02]  /*36a0*/  UIADD3 UR20, UP3, UPT, UR20, 0x2000080, URZ ;  /* 0x0200008014147890 */ /* 0x000fe4000ff7e0ff */
[----:B------:R-:W-:-:S02]  /*36b0*/  UIADD3.X UR19, UPT, UPT, UR4, 0x40004040, URZ, UP2, !UPT ;  /* 0x4000404004137890 */ /* 0x000fc400097fe4ff */
[----:B------:R-:W-:Y:S01]  /*36c0*/  UIADD3 UR40, UP2, UPT, UR30, 0x2, URZ ;  /* 0x000000021e287890 */ /* 0x000fe2000ff5e0ff */
[----:B------:R-:W-:Y:S01]  /*36d0*/  IMAD.U32 R45, RZ, RZ, UR24 ;  /* 0x00000018ff2d7e24 */ /* 0x000fe2000f8e00ff */
[----:B------:R-:W-:Y:S01]  /*36e0*/  UMOV UR6, URZ ;  /* 0x000000ff00067c82 */ /* 0x000fe20008000000 */
[----:B------:R-:W-:Y:S01]  /*36f0*/  UMOV UR5, URZ ;  /* 0x000000ff00057c82 */ /* 0x000fe20008000000 */
[----:B------:R-:W-:Y:S02]  /*3700*/  UISETP.NE.U32.AND UP1, UPT, UR21, URZ, UPT ;  /* 0x000000ff1500728c */ /* 0x000fe4000bf25070 */
[----:B------:R-:W-:Y:S02]  /*3710*/  UIADD3.X UR21, UPT, UPT, UR6, 0x40004040, URZ, UP3, !UPT ;  /* 0x4000404006157890 */ /* 0x000fe40009ffe4ff */
[----:B------:R-:W-:Y:S02]  /*3720*/  UIADD3 UR42, UP3, UPT, UR20, 0x80, URZ ;  /* 0x00000080142a7890 */ /* 0x000fe4000ff7e0ff */
[----:B------:R-:W-:-:S02]  /*3730*/  UIADD3 UR38, UP4, UPT, UR20, 0x100, URZ ;  /* 0x0000010014267890 */ /* 0x000fc4000ff9e0ff */
[----:B------:R-:W-:Y:S01]  /*3740*/  UIADD3.X UR41, UPT, UPT, UR5, 0x40004040, URZ, UP2, !UPT ;  /* 0x4000404005297890 */ /* 0x000fe200097fe4ff */
[----:B------:R-:W0:Y:S01]  /*3750*/  LDCU UR52, c[0x0][0x3a8] ;  /* 0x00007500ff3477ac */ /* 0x000e220008000800 */
[----:B------:R-:W-:Y:S02]  /*3760*/  UIADD3.X UR43, UPT, UPT, UR21, URZ, URZ, UP3, !UPT ;  /* 0x000000ff152b7290 */ /* 0x000fe40009ffe4ff */
[----:B------:R-:W-:Y:S02]  /*3770*/  UIADD3.X UR39, UPT, UPT, UR21, URZ, URZ, UP4, !UPT ;  /* 0x000000ff15277290 */ /* 0x000fe4000a7fe4ff */
[----:B------:R-:W-:Y:S02]  /*3780*/  UIADD3.64 UR44, UPT, UPT, UR18, 0x2, URZ ;  /* 0x00000002122c7897 */ /* 0x000fe4000fffe0ff */
[----:B------:R-:W-:Y:S02]  /*3790*/  UIADD3.64 UR46, UPT, UPT, UR18, 0x4, URZ ;  /* 0x00000004122e7897 */ /* 0x000fe4000fffe0ff */
[----:B------:R-:W-:-:S02]  /*37a0*/  UIADD3.64 UR48, UPT, UPT, UR40, 0x2, URZ ;  /* 0x0000000228307897 */ /* 0x000fc4000fffe0ff */
[----:B------:R-:W-:Y:S01]  /*37b0*/  UIADD3.64 UR50, UPT, UPT, UR40, 0x4, URZ ;  /* 0x0000000428327897 */ /* 0x000fe2000fffe0ff */
[----:B------:R-:W-:-:S11]  /*37c0*/  UMOV UR25, 0x1 ;  /* 0x0000000100197882 */ /* 0x000fd60000000000 */
.L_x_17:
[----:B-1-3--:R-:W-:-:S04]  /*37d0*/  IMAD.WIDE R4, R44, 0x2, R106 ;  /* 0x000000022c047825 */ /* 0x00afc800078e026a */
[C---:B------:R-:W-:Y:S01]  /*37e0*/  IMAD.WIDE R6, R44.reuse, 0x2, R102 ;  /* 0x000000022c067825 */ /* 0x040fe200078e0266 */
[----:B------:R-:W2:Y:S03]  /*37f0*/  LDG.E.U16 R25, desc[UR32][R4.64] ;  /* 0x0000002004197981 */ /* 0x000ea6000c1e1500 */
[C---:B------:R-:W-:Y:S01]  /*3800*/  IMAD.WIDE R10, R44.reuse, 0x2, R98 ;  /* 0x000000022c0a7825 */ /* 0x040fe200078e0262 */
[----:B------:R1:W3:Y:S03]  /*3810*/  LDG.E.U16 R27, desc[UR32][R6.64] ;  /* 0x00000020061b7981 */ /* 0x0002e6000c1e1500 */
[C---:B------:R-:W-:Y:S01]  /*3820*/  IMAD.WIDE R14, R44.reuse, 0x2, R94 ;  /* 0x000000022c0e7825 */ /* 0x040fe200078e025e */
[----:B------:R4:W5:Y:S03]  /*3830*/  LDG.E.U16 R29, desc[UR32][R10.64] ;  /* 0x000000200a1d7981 */ /* 0x000966000c1e1500 */
[C---:B------:R-:W-:Y:S01]  /*3840*/  IMAD.WIDE R16, R44.reuse, 0x2, R90 ;  /* 0x000000022c107825 */ /* 0x040fe200078e025a */
[----:B------:R0:W5:Y:S03]  /*3850*/  LDG.E.U16 R31, desc[UR32][R14.64] ;  /* 0x000000200e1f7981 */ /* 0x000166000c1e1500 */
[C---:B------:R-:W-:Y:S01]  /*3860*/  IMAD.WIDE R18, R44.reuse, 0x2, R86 ;  /* 0x000000022c127825 */ /* 0x040fe200078e0256 */
[----:B------:R0:W5:Y:S03]  /*3870*/  LDG.E.U16 R33, desc[UR32][R16.64] ;  /* 0x0000002010217981 */ /* 0x000166000c1e1500 */
[C---:B------:R-:W-:Y:S01]  /*3880*/  IMAD.WIDE R20, R44.reuse, 0x2, R82 ;  /* 0x000000022c147825 */ /* 0x040fe200078e0252 */
[----:B------:R0:W5:Y:S03]  /*3890*/  LDG.E.U16 R35, desc[UR32][R18.64] ;  /* 0x0000002012237981 */ /* 0x000166000c1e1500 */
[----:B------:R-:W-:-:S02]  /*38a0*/  IMAD.WIDE R22, R44, 0x2, R78 ;  /* 0x000000022c167825 */ /* 0x000fc400078e024e */
[----:B------:R-:W5:Y:S02]  /*38b0*/  LDG.E.U16 R21, desc[UR32][R20.64] ;  /* 0x0000002014157981 */ /* 0x000f64000c1e1500 */
[C---:B-1----:R-:W-:Y:S02]  /*38c0*/  IMAD.WIDE R6, R44.reuse, 0x2, R104 ;  /* 0x000000022c067825 */ /* 0x042fe400078e0268 */
[----:B------:R-:W5:Y:S02]  /*38d0*/  LDG.E.U16 R23, desc[UR32][R22.64] ;  /* 0x0000002016177981 */ /* 0x000f64000c1e1500 */
[C---:B------:R-:W-:Y:S02]  /*38e0*/  IMAD.WIDE R8, R44.reuse, 0x2, R100 ;  /* 0x000000022c087825 */ /* 0x040fe400078e0264 */
[----:B------:R-:W5:Y:S02]  /*38f0*/  LDG.E.U16 R6, desc[UR32][R6.64] ;  /* 0x0000002006067981 */ /* 0x000f64000c1e1500 */
[----:B------:R-:W-:-:S02]  /*3900*/  IMAD.WIDE R12, R44, 0x2, R96 ;  /* 0x000000022c0c7825 */ /* 0x000fc400078e0260 */
[----:B------:R-:W5:Y:S02]  /*3910*/  LDG.E.U16 R8, desc[UR32][R8.64] ;  /* 0x0000002008087981 */ /* 0x000f64000c1e1500 */
[C---:B----4-:R-:W-:Y:S02]  /*3920*/  IMAD.WIDE R10, R44.reuse, 0x2, R92 ;  /* 0x000000022c0a7825 */ /* 0x050fe400078e025c */
[----:B------:R-:W4:Y:S02]  /*3930*/  LDG.E.U16 R12, desc[UR32][R12.64] ;  /* 0x000000200c0c7981 */ /* 0x000f24000c1e1500 */
[C---:B0-----:R-:W-:Y:S02]  /*3940*/  IMAD.WIDE R14, R44.reuse, 0x2, R88 ;  /* 0x000000022c0e7825 */ /* 0x041fe400078e0258 */
[----:B------:R-:W4:Y:S02]  /*3950*/  LDG.E.U16 R10, desc[UR32][R10.64] ;  /* 0x000000200a0a7981 */ /* 0x000f24000c1e1500 */
[----:B------:R-:W-:-:S02]  /*3960*/  IMAD.WIDE R16, R44, 0x2, R84 ;  /* 0x000000022c107825 */ /* 0x000fc400078e0254 */
[----:B------:R-:W4:Y:S02]  /*3970*/  LDG.E.U16 R14, desc[UR32][R14.64] ;  /* 0x000000200e0e7981 */ /* 0x000f24000c1e1500 */
[C---:B------:R-:W-:Y:S02]  /*3980*/  IMAD.WIDE R18, R44.reuse, 0x2, R80 ;  /* 0x000000022c127825 */ /* 0x040fe400078e0250 */
[----:B------:R-:W4:Y:S02]  /*3990*/  LDG.E.U16 R16, desc[UR32][R16.64] ;  /* 0x0000002010107981 */ /* 0x000f24000c1e1500 */
[----:B------:R-:W-:Y:S02]  /*39a0*/  IMAD.WIDE R4, R44, 0x2, R76 ;  /* 0x000000022c047825 */ /* 0x000fe400078e024c */
[----:B------:R-:W4:Y:S04]  /*39b0*/  LDG.E.U16 R18, desc[UR32][R18.64] ;  /* 0x0000002012127981 */ /* 0x000f28000c1e1500 */
[----:B------:R-:W4:Y:S01]  /*39c0*/  LDG.E.U16 R4, desc[UR32][R4.64] ;  /* 0x0000002004047981 */ /* 0x000f22000c1e1500 */
[----:B------:R-:W-:-:S02]  /*39d0*/  UMOV UR8, 0x1 ;  /* 0x0000000100087882 */ /* 0x000fc40000000000 */
[----:B------:R-:W-:-:S04]  /*39e0*/  @!UP0 UIADD3 UR8, UPT, UPT, -UR8, 0x100000, URZ ;  /* 0x0010000008088890 */ /* 0x000fc8000fffe1ff */
[----:B------:R-:W-:Y:S02]  /*39f0*/  @!UP0 USHF.L.U32 UR9, UR8, 0xb, URZ ;  /* 0x0000000b08098899 */ /* 0x000fe400080006ff */
[----:B------:R-:W-:Y:S01]  /*3a00*/  @!UP0 USHF.L.U32 UR8, UR8, 0x1, URZ ;  /* 0x0000000108088899 */ /* 0x000fe200080006ff */
[----:B------:R-:W-:Y:S01]  /*3a10*/  VOTEU.ALL UP2, P1 ;  /* 0x0000000000ff7886 */ /* 0x000fe20000840000 */
[----:B--2---:R0:W-:Y:S04]  /*3a20*/  STS.U16 [R38+UR11+0x6000], R25 ;  /* 0x0060001926007988 */ /* 0x0041e8000800040b */
[----:B---3--:R0:W-:Y:S04]  /*3a30*/  STS.U16 [R38+UR11+0x6400], R27 ;  /* 0x0064001b26007988 */ /* 0x0081e8000800040b */
[----:B-----5:R0:W-:Y:S04]  /*3a40*/  STS.U16 [R38+UR11+0x6800], R29 ;  /* 0x0068001d26007988 */ /* 0x0201e8000800040b */
[----:B------:R0:W-:Y:S04]  /*3a50*/  STS.U16 [R38+UR11+0x6c00], R31 ;  /* 0x006c001f26007988 */ /* 0x0001e8000800040b */
[----:B------:R0:W-:Y:S04]  /*3a60*/  STS.U16 [R38+UR11+0x7000], R33 ;  /* 0x0070002126007988 */ /* 0x0001e8000800040b */
[----:B------:R0:W-:Y:S04]  /*3a70*/  STS.U16 [R38+UR11+0x7400], R35 ;  /* 0x0074002326007988 */ /* 0x0001e8000800040b */
[----:B------:R0:W-:Y:S04]  /*3a80*/  STS.U16 [R38+UR11+0x7800], R21 ;  /* 0x0078001526007988 */ /* 0x0001e8000800040b */
[----:B------:R0:W-:Y:S04]  /*3a90*/  STS.U16 [R38+UR11+0x7c00], R23 ;  /* 0x007c001726007988 */ /* 0x0001e8000800040b */
[----:B------:R0:W-:Y:S04]  /*3aa0*/  STS.U16 [R37+UR11+0x6200], R6 ;  /* 0x0062000625007988 */ /* 0x0001e8000800040b */
[----:B------:R0:W-:Y:S04]  /*3ab0*/  STS.U16 [R37+UR11+0x6600], R8 ;  /* 0x0066000825007988 */ /* 0x0001e8000800040b */
[----:B----4-:R0:W-:Y:S04]  /*3ac0*/  STS.U16 [R37+UR11+0x6a00], R12 ;  /* 0x006a000c25007988 */ /* 0x0101e8000800040b */
[----:B------:R0:W-:Y:S04]  /*3ad0*/  STS.U16 [R37+UR11+0x6e00], R10 ;  /* 0x006e000a25007988 */ /* 0x0001e8000800040b */
[----:B------:R0:W-:Y:S04]  /*3ae0*/  STS.U16 [R37+UR11+0x7200], R14 ;  /* 0x0072000e25007988 */ /* 0x0001e8000800040b */
[----:B------:R0:W-:Y:S04]  /*3af0*/  STS.U16 [R37+UR11+0x7600], R16 ;  /* 0x0076001025007988 */ /* 0x0001e8000800040b */
[----:B------:R0:W-:Y:S04]  /*3b00*/  STS.U16 [R37+UR11+0x7a00], R18 ;  /* 0x007a001225007988 */ /* 0x0001e8000800040b */
[----:B------:R0:W-:Y:S01]  /*3b10*/  STS.U16 [R37+UR11+0x7e00], R4 ;  /* 0x007e000425007988 */ /* 0x0001e2000800040b */
[----:B------:R1:W-:Y:S06]  /*3b20*/  MEMBAR.ALL.CTA ;  /* 0x0000000000007992 */ /* 0x0003ec0000008000 */
[----:B-1----:R-:W-:Y:S04]  /*3b30*/  FENCE.VIEW.ASYNC.S ;  /* 0x00000000000073c6 */ /* 0x002fe80000000000 */
[----:B------:R-:W1:Y:S02]  /*3b40*/  FENCE.VIEW.ASYNC.S ;  /* 0x00000000000073c6 */ /* 0x000e640000000000 */
[----:B-1----:R0:W1:Y:S02]  /*3b50*/  @!UP2 SYNCS.EXCH.64 URZ, [UR11+0xa010], UR8 ;  /* 0x00a010080bffa5b2 */ /* 0x0020640008000100 */
[----:B-1----:R-:W-:Y:S06]  /*3b60*/  BAR.SYNC.DEFER_BLOCKING 0x0 ;  /* 0x0000000000007b1d */ /* 0x002fec0000010000 */
[----:B0-----:R-:W-:Y:S05]  /*3b70*/  BRA.U UP1, `(.L_x_13) ;  /* 0x00000001014c7547 */ /* 0x001fea000b800000 */
[----:B------:R-:W-:Y:S01]  /*3b80*/  UIADD3 UR8, UPT, UPT, UR11, 0xa010, URZ ;  /* 0x0000a0100b087890 */ /* 0x000fe2000fffe0ff */
        /* <DEDUP_REMOVED lines=8> */
[----:B------:R0:W-:Y:S01]  /*3c10*/  UTCHMMA gdesc[UR28], gdesc[UR26], tmem[UR14], tmem[UR34], idesc[UR35], !UPT ;  /* 0x00ff221a1c0075ea */ /* 0x0001e2000f80000e */
[----:B------:R-:W-:Y:S01]  /*3c20*/  UMOV UR9, URZ ;  /* 0x000000ff00097c82 */ /* 0x000fe20008000000 */
        /* <DEDUP_REMOVED lines=8> */
.L_x_13:
[----:B------:R-:W1:Y:S02]  /*3cb0*/  SYNCS.PHASECHK.TRANS64.TRYWAIT P2, [UR11+0xa010], RZ ;  /* 0x00a010ffff0075a7 */ /* 0x000e64000804110b */
[----:B-1----:R-:W-:Y:S05]  /*3cc0*/  @!P2 BRA `(.L_x_14) ;  /* 0x0000002c008ca947 */ /* 0x002fea0003800000 */
.L_x_23:
[----:B------:R-:W-:Y:S01]  /*3cd0*/  BAR.SYNC.DEFER_BLOCKING 0x0 ;  /* 0x0000000000007b1d */ /* 0x000fe20000010000 */
[----:B------:R-:W-:-:S05]  /*3ce0*/  SHF.L.U32 R114, R109, 0x1f, RZ ;  /* 0x0000001f6d727819 */ /* 0x000fca00000006ff */
[----:B------:R-:W-:Y:S01]  /*3cf0*/  LDTM.16dp32bit_t0_t15.x32 R4, tmem[UR15] ;  /* 0x0000000f000479ee */ /* 0x000fe20008a80000 */
[----:B------:R-:W1:Y:S01]  /*3d00*/  LDTM.16dp32bit_t16_t31.x32 R4, tmem[UR15+0x20] ;  /* 0x0000200f000479ee */ /* 0x000e620008aa0000 */
[----:B------:R-:W2:Y:S01]  /*3d10*/  @!P1 SYNCS.CCTL.IV [UR11+0xa010] ;  /* 0x00a01000ff0099b1 */ /* 0x000ea2000800000b */
[----:B------:R-:W-:Y:S01]  /*3d20*/  NOP ;  /* 0x0000000000007918 */ /* 0x000fe20000000000 */
[----:B-1----:R-:W-:Y:S01]  /*3d30*/  FMUL R40, R4, UR52 ;  /* 0x0000003404287c20 */ /* 0x002fe20008400000 */
[----:B------:R-:W-:Y:S01]  /*3d40*/  FMUL R111, R5, UR52 ;  /* 0x00000034056f7c20 */ /* 0x000fe20008400000 */
[----:B------:R-:W-:Y:S01]  /*3d50*/  FMUL R110, R6, UR52 ;  /* 0x00000034066e7c20 */ /* 0x000fe20008400000 */
[----:B------:R-:W-:Y:S01]  /*3d60*/  FMUL R112, R7, UR52 ;  /* 0x0000003407707c20 */ /* 0x000fe20008400000 */
[----:B------:R-:W-:-:S03]  /*3d70*/  FMUL R113, R8, UR52 ;  /* 0x0000003408717c20 */ /* 0x000fc60008400000 */
        /* <DEDUP_REMOVED lines=40> */
[----:B------:R-:W-:-:S03]  /*4000*/  FMUL R110, R35, UR52 ;  /* 0x00000034236e7c20 */ /* 0x000fc60008400000 */
[----:B------:R-:W-:-:S04]  /*4010*/  FMNMX3 R111, R112, R40, R111, !PT ;  /* 0x00000028706f7276 */ /* 0x000fc8000780006f */
[----:B------:R-:W-:-:S05]  /*4020*/  FMNMX R111, R110, R111, !PT ;  /* 0x0000006f6e6f7209 */ /* 0x000fca0007800000 */
[----:B------:R-:W1:Y:S02]  /*4030*/  SHFL.BFLY PT, R40, R111, 0x10, 0x1f ;  /* 0x0e001f006f287f89 */ /* 0x000e6400000e0000 */
[----:B-1----:R-:W-:-:S05]  /*4040*/  FMNMX3 R40, R111, R40, R108, !PT ;  /* 0x000000286f287276 */ /* 0x002fca000780006c */
[--C-:B------:R-:W-:Y:S01]  /*4050*/  FFMA R4, R4, UR52, -R40.reuse ;  /* 0x0000003404047c23 */ /* 0x100fe20008000828 */
[--C-:B------:R-:W-:Y:S01]  /*4060*/  FFMA R5, R5, UR52, -R40.reuse ;  /* 0x0000003405057c23 */ /* 0x100fe20008000828 */
[--C-:B------:R-:W-:Y:S01]  /*4070*/  FFMA R6, R6, UR52, -R40.reuse ;  /* 0x0000003406067c23 */ /* 0x100fe20008000828 */
[--C-:B------:R-:W-:Y:S01]  /*4080*/  FFMA R7, R7, UR52, -R40.reuse ;  /* 0x0000003407077c23 */ /* 0x100fe20008000828 */
[----:B------:R-:W-:Y:S01]  /*4090*/  FMUL R4, R4, 1.4426950216293334961 ;  /* 0x3fb8aa3b04047820 */ /* 0x000fe20000400000 */
[----:B------:R-:W-:Y:S01]  /*40a0*/  FMUL R110, R5, 1.4426950216293334961 ;  /* 0x3fb8aa3b056e7820 */ /* 0x000fe20000400000 */
[----:B------:R-:W-:Y:S01]  /*40b0*/  FMUL R5, R6, 1.4426950216293334961 ;  /* 0x3fb8aa3b06057820 */ /* 0x000fe20000400000 */
[----:B------:R-:W-:Y:S01]  /*40c0*/  FMUL R7, R7, 1.4426950216293334961 ;  /* 0x3fb8aa3b07077820 */ /* 0x000fe20000400000 */
[--C-:B------:R-:W-:Y:S01]  /*40d0*/  FFMA R8, R8, UR52, -R40.reuse ;  /* 0x0000003408087c23 */ /* 0x100fe20008000828 */
[--C-:B------:R-:W-:Y:S01]  /*40e0*/  FFMA R9, R9, UR52, -R40.reuse ;  /* 0x0000003409097c23 */ /* 0x100fe20008000828 */
[----:B------:R-:W-:Y:S01]  /*40f0*/  MUFU.EX2 R4, R4 ;  /* 0x0000000400047308 */ /* 0x000fe20000000800 */
[--C-:B------:R-:W-:Y:S01]  /*4100*/  FFMA R10, R10, UR52, -R40.reuse ;  /* 0x000000340a0a7c23 */ /* 0x100fe20008000828 */
[----:B------:R-:W-:Y:S01]  /*4110*/  FMUL R6, R8, 1.4426950216293334961 ;  /* 0x3fb8aa3b08067820 */ /* 0x000fe20000400000 */
[----:B------:R-:W-:Y:S01]  /*4120*/  FMUL R9, R9, 1.4426950216293334961 ;  /* 0x3fb8aa3b09097820 */ /* 0x000fe20000400000 */
[--C-:B------:R-:W-:Y:S01]  /*4130*/  FFMA R11, R11, UR52, -R40.reuse ;  /* 0x000000340b0b7c23 */ /* 0x100fe20008000828 */
[----:B------:R-:W-:Y:S01]  /*4140*/  FMUL R8, R10, 1.4426950216293334961 ;  /* 0x3fb8aa3b0a087820 */ /* 0x000fe20000400000 */
[--C-:B------:R-:W-:Y:S01]  /*4150*/  FFMA R12, R12, UR52, -R40.reuse ;  /* 0x000000340c0c7c23 */ /* 0x100fe20008000828 */
[--C-:B------:R-:W-:Y:S01]  /*4160*/  FFMA R14, R14, UR52, -R40.reuse ;  /* 0x000000340e0e7c23 */ /* 0x100fe20008000828 */
[----:B------:R-:W1:Y:S01]  /*4170*/  MUFU.EX2 R110, R110 ;  /* 0x0000006e006e7308 */ /* 0x000e620000000800 */
[----:B------:R-:W-:Y:S01]  /*4180*/  FMUL R11, R11, 1.4426950216293334961 ;  /* 0x3fb8aa3b0b0b7820 */ /* 0x000fe20000400000 */
[--C-:B------:R-:W-:Y:S01]  /*4190*/  FFMA R16, R16, UR52, -R40.reuse ;  /* 0x0000003410107c23 */ /* 0x100fe20008000828 */
[--C-:B------:R-:W-:Y:S01]  /*41a0*/  FFMA R18, R18, UR52, -R40.reuse ;  /* 0x0000003412127c23 */ /* 0x100fe20008000828 */
[----:B------:R-:W-:Y:S01]  /*41b0*/  FMUL R10, R12, 1.4426950216293334961 ;  /* 0x3fb8aa3b0c0a7820 */ /* 0x000fe20000400000 */
[--C-:B------:R-:W-:Y:S01]  /*41c0*/  FFMA R13, R13, UR52, -R40.reuse ;  /* 0x000000340d0d7c23 */ /* 0x100fe20008000828 */
[--C-:B------:R-:W-:Y:S01]  /*41d0*/  FFMA R20, R20, UR52, -R40.reuse ;  /* 0x0000003414147c23 */ /* 0x100fe20008000828 */
[----:B------:R-:W-:Y:S01]  /*41e0*/  FMUL R12, R14, 1.4426950216293334961 ;  /* 0x3fb8aa3b0e0c7820 */ /* 0x000fe20000400000 */
[----:B------:R-:W3:Y:S01]  /*41f0*/  MUFU.EX2 R5, R5 ;  /* 0x0000000500057308 */ /* 0x000ee20000000800 */
[--C-:B------:R-:W-:Y:S01]  /*4200*/  FFMA R22, R22, UR52, -R40.reuse ;  /* 0x0000003416167c23 */ /* 0x100fe20008000828 */
[----:B------:R-:W-:Y:S01]  /*4210*/  FMUL R14, R16, 1.4426950216293334961 ;  /* 0x3fb8aa3b100e7820 */ /* 0x000fe20000400000 */
[----:B------:R-:W-:Y:S01]  /*4220*/  FFMA R24, R24, UR52, -R40 ;  /* 0x0000003418187c23 */ /* 0x000fe20008000828 */
[----:B------:R-:W-:Y:S01]  /*4230*/  FMUL R16, R18, 1.4426950216293334961 ;  /* 0x3fb8aa3b12107820 */ /* 0x000fe20000400000 */
[----:B------:R-:W-:Y:S01]  /*4240*/  FMUL R13, R13, 1.4426950216293334961 ;  /* 0x3fb8aa3b0d0d7820 */ /* 0x000fe20000400000 */
[----:B------:R-:W-:Y:S01]  /*4250*/  FMUL R18, R20, 1.4426950216293334961 ;  /* 0x3fb8aa3b14127820 */ /* 0x000fe20000400000 */
[----:B------:R-:W-:Y:S01]  /*4260*/  FMUL R20, R22, 1.4426950216293334961 ;  /* 0x3fb8aa3b16147820 */ /* 0x000fe20000400000 */
[----:B------:R-:W4:Y:S01]  /*4270*/  MUFU.EX2 R7, R7 ;  /* 0x0000000700077308 */ /* 0x000f220000000800 */
[----:B-1----:R-:W-:Y:S01]  /*4280*/  FADD R112, R4, R110 ;  /* 0x0000006e04707221 */ /* 0x002fe20000000000 */
[----:B------:R-:W-:Y:S01]  /*4290*/  FMUL R22, R24, 1.4426950216293334961 ;  /* 0x3fb8aa3b18167820 */ /* 0x000fe20000400000 */
[--C-:B------:R-:W-:Y:S01]  /*42a0*/  FFMA R15, R15, UR52, -R40.reuse ;  /* 0x000000340f0f7c23 */ /* 0x100fe20008000828 */
[--C-:B------:R-:W-:Y:S01]  /*42b0*/  FFMA R26, R26, UR52, -R40.reuse ;  /* 0x000000341a1a7c23 */ /* 0x100fe20008000828 */
[--C-:B------:R-:W-:Y:S01]  /*42c0*/  FFMA R17, R17, UR52, -R40.reuse ;  /* 0x0000003411117c23 */ /* 0x100fe20008000828 */
[----:B------:R-:W-:Y:S01]  /*42d0*/  FFMA R19, R19, UR52, -R40 ;  /* 0x0000003413137c23 */ /* 0x000fe20008000828 */
[----:B------:R-:W-:Y:S01]  /*42e0*/  FMUL R15, R15, 1.4426950216293334961 ;  /* 0x3fb8aa3b0f0f7820 */ /* 0x000fe20000400000 */
[----:B------:R-:W1:Y:S01]  /*42f0*/  MUFU.EX2 R6, R6 ;  /* 0x0000000600067308 */ /* 0x000e620000000800 */
[----:B---3--:R-:W-:Y:S01]  /*4300*/  FADD R112, R5, R112 ;  /* 0x0000007005707221 */ /* 0x008fe20000000000 */
[----:B------:R-:W-:Y:S01]  /*4310*/  FMUL R17, R17, 1.4426950216293334961 ;  /* 0x3fb8aa3b11117820 */ /* 0x000fe20000400000 */
[--C-:B------:R-:W-:Y:S01]  /*4320*/  FFMA R28, R28, UR52, -R40.reuse ;  /* 0x000000341c1c7c23 */ /* 0x100fe20008000828 */
[----:B------:R-:W-:Y:S01]  /*4330*/  FMUL R19, R19, 1.4426950216293334961 ;  /* 0x3fb8aa3b13137820 */ /* 0x000fe20000400000 */
[--C-:B------:R-:W-:Y:S01]  /*4340*/  FFMA R30, R30, UR52, -R40.reuse ;  /* 0x000000341e1e7c23 */ /* 0x100fe20008000828 */
[--C-:B------:R-:W-:Y:S01]  /*4350*/  FFMA R31, R31, UR52, -R40.reuse ;  /* 0x000000341f1f7c23 */ /* 0x100fe20008000828 */
[----:B------:R-:W-:Y:S01]  /*4360*/  FFMA R21, R21, UR52, -R40 ;  /* 0x0000003415157c23 */ /* 0x000fe20008000828 */
[----:B------:R-:W3:Y:S01]  /*4370*/  MUFU.EX2 R9, R9 ;  /* 0x0000000900097308 */ /* 0x000ee20000000800 */
[----:B----4-:R-:W-:Y:S01]  /*4380*/  FADD R111, R7, R112 ;  /* 0x00000070076f7221 */ /* 0x010fe20000000000 */
[--C-:B------:R-:W-:Y:S01]  /*4390*/  FFMA R23, R23, UR52, -R40.reuse ;  /* 0x0000003417177c23 */ /* 0x100fe20008000828 */
[----:B------:R-:W-:Y:S01]  /*43a0*/  FMUL R21, R21, 1.4426950216293334961 ;  /* 0x3fb8aa3b15157820 */ /* 0x000fe20000400000 */
[--C-:B------:R-:W-:Y:S01]  /*43b0*/  FFMA R25, R25, UR52, -R40.reuse ;  /* 0x0000003419197c23 */ /* 0x100fe20008000828 */
[--C-:B------:R-:W-:Y:S01]  /*43c0*/  FFMA R27, R27, UR52, -R40.reuse ;  /* 0x000000341b1b7c23 */ /* 0x100fe20008000828 */
[----:B------:R-:W-:Y:S01]  /*43d0*/  FMUL R23, R23, 1.4426950216293334961 ;  /* 0x3fb8aa3b17177820 */ /* 0x000fe20000400000 */
[--C-:B------:R-:W-:Y:S01]  /*43e0*/  FFMA R29, R29, UR52, -R40.reuse ;  /* 0x000000341d1d7c23 */ /* 0x100fe20008000828 */
[----:B------:R-:W4:Y:S01]  /*43f0*/  MUFU.EX2 R8, R8 ;  /* 0x0000000800087308 */ /* 0x000f220000000800 */
[----:B-1----:R-:W-:Y:S01]  /*4400*/  FADD R24, R6, R111 ;  /* 0x0000006f06187221 */ /* 0x002fe20000000000 */
[----:B------:R-:W-:Y:S01]  /*4410*/  FMUL R25, R25, 1.4426950216293334961 ;  /* 0x3fb8aa3b19197820 */ /* 0x000fe20000400000 */
[----:B------:R-:W-:Y:S01]  /*4420*/  FMUL R27, R27, 1.4426950216293334961 ;  /* 0x3fb8aa3b1b1b7820 */ /* 0x000fe20000400000 */
[--C-:B------:R-:W-:Y:S01]  /*4430*/  FFMA R32, R32, UR52, -R40.reuse ;  /* 0x0000003420207c23 */ /* 0x100fe20008000828 */
[----:B------:R-:W-:Y:S01]  /*4440*/  FMUL R29, R29, 1.4426950216293334961 ;  /* 0x3fb8aa3b1d1d7820 */ /* 0x000fe20000400000 */
[--C-:B------:R-:W-:Y:S01]  /*4450*/  FFMA R33, R33, UR52, -R40.reuse ;  /* 0x0000003421217c23 */ /* 0x100fe20008000828 */
[----:B------:R-:W-:Y:S01]  /*4460*/  FFMA R35, R35, UR52, -R40 ;  /* 0x0000003423237c23 */ /* 0x000fe20008000828 */
[----:B------:R-:W1:Y:S01]  /*4470*/  MUFU.EX2 R11, R11 ;  /* 0x0000000b000b7308 */ /* 0x000e620000000800 */
[----:B---3--:R-:W-:Y:S01]  /*4480*/  FADD R111, R9, R24 ;  /* 0x00000018096f7221 */ /* 0x008fe20000000000 */
[----:B------:R-:W-:Y:S01]  /*4490*/  FMUL R24, R26, 1.4426950216293334961 ;  /* 0x3fb8aa3b1a187820 */ /* 0x000fe20000400000 */
[----:B------:R-:W-:Y:S01]  /*44a0*/  FMUL R33, R33, 1.4426950216293334961 ;  /* 0x3fb8aa3b21217820 */ /* 0x000fe20000400000 */
[----:B------:R-:W-:-:S04]  /*44b0*/  F2FP.BF16.F32.PACK_AB R4, R110, R4 ;  /* 0x000000046e04723e */ /* 0x000fc800000010ff */
[----:B------:R-:W3:Y:S01]  /*44c0*/  MUFU.EX2 R10, R10 ;  /* 0x0000000a000a7308 */ /* 0x000ee20000000800 */
[----:B----4-:R-:W-:-:S07]  /*44d0*/  FADD R26, R8, R111 ;  /* 0x0000006f081a7221 */ /* 0x010fce0000000000 */
[----:B------:R-:W4:Y:S01]  /*44e0*/  MUFU.EX2 R13, R13 ;  /* 0x0000000d000d7308 */ /* 0x000f220000000800 */
[----:B-1----:R-:W-:-:S07]  /*44f0*/  FADD R111, R11, R26 ;  /* 0x0000001a0b6f7221 */ /* 0x002fce0000000000 */
[----:B------:R-:W1:Y:S01]  /*4500*/  MUFU.EX2 R12, R12 ;  /* 0x0000000c000c7308 */ /* 0x000e620000000800 */
[----:B---3--:R-:W-:-:S07]  /*4510*/  FADD R26, R10, R111 ;  /* 0x0000006f0a1a7221 */ /* 0x008fce0000000000 */
[----:B------:R-:W3:Y:S01]  /*4520*/  MUFU.EX2 R15, R15 ;  /* 0x0000000f000f7308 */ /* 0x000ee20000000800 */
[----:B----4-:R-:W-:Y:S01]  /*4530*/  FADD R111, R13, R26 ;  /* 0x0000001a0d6f7221 */ /* 0x010fe20000000000 */
[----:B------:R-:W-:-:S06]  /*4540*/  FMUL R26, R28, 1.4426950216293334961 ;  /* 0x3fb8aa3b1c1a7820 */ /* 0x000fcc0000400000 */
[----:B------:R-:W4:Y:S01]  /*4550*/  MUFU.EX2 R14, R14 ;  /* 0x0000000e000e7308 */ /* 0x000f220000000800 */
[----:B-1----:R-:W-:-:S07]  /*4560*/  FADD R28, R12, R111 ;  /* 0x0000006f0c1c7221 */ /* 0x002fce0000000000 */
[----:B------:R-:W1:Y:S01]  /*4570*/  MUFU.EX2 R17, R17 ;  /* 0x0000001100117308 */ /* 0x000e620000000800 */
[----:B---3--:R-:W-:-:S07]  /*4580*/  FADD R111, R15, R28 ;  /* 0x0000001c0f6f7221 */ /* 0x008fce0000000000 */
[----:B------:R-:W3:Y:S01]  /*4590*/  MUFU.EX2 R16, R16 ;  /* 0x0000001000107308 */ /* 0x000ee20000000800 */
[----:B----4-:R-:W-:-:S07]  /*45a0*/  FADD R28, R14, R111 ;  /* 0x0000006f0e1c7221 */ /* 0x010fce0000000000 */
[----:B------:R-:W4:Y:S01]  /*45b0*/  MUFU.EX2 R19, R19 ;  /* 0x0000001300137308 */ /* 0x000f220000000800 */
[----:B-1----:R-:W-:Y:S01]  /*45c0*/  FADD R111, R17, R28 ;  /* 0x0000001c116f7221 */ /* 0x002fe20000000000 */
[----:B------:R-:W-:-:S06]  /*45d0*/  FMUL R28, R30, 1.4426950216293334961 ;  /* 0x3fb8aa3b1e1c7820 */ /* 0x000fcc0000400000 */
[----:B------:R-:W1:Y:S01]  /*45e0*/  MUFU.EX2 R18, R18 ;  /* 0x0000001200127308 */ /* 0x000e620000000800 */
[----:B---3--:R-:W-:-:S07]  /*45f0*/  FADD R30, R16, R111 ;  /* 0x0000006f101e7221 */ /* 0x008fce0000000000 */
[----:B------:R-:W3:Y:S01]  /*4600*/  MUFU.EX2 R21, R21 ;  /* 0x0000001500157308 */ /* 0x000ee20000000800 */
[----:B----4-:R-:W-:Y:S01]  /*4610*/  FADD R111, R19, R30 ;  /* 0x0000001e136f7221 */ /* 0x010fe20000000000 */
[----:B------:R-:W-:Y:S01]  /*4620*/  FMUL R30, R31, 1.4426950216293334961 ;  /* 0x3fb8aa3b1f1e7820 */ /* 0x000fe20000400000 */
[----:B------:R-:W-:-:S04]  /*4630*/  FADD R31, -R40, R108 ;  /* 0x0000006c281f7221 */ /* 0x000fc80000000100 */
[----:B------:R-:W-:Y:S01]  /*4640*/  FMUL R108, R31, 1.4426950216293334961 ;  /* 0x3fb8aa3b1f6c7820 */ /* 0x000fe20000400000 */
[----:B------:R-:W4:Y:S01]  /*4650*/  MUFU.EX2 R20, R20 ;  /* 0x0000001400147308 */ /* 0x000f220000000800 */
[----:B-1----:R-:W-:Y:S01]  /*4660*/  FADD R112, R18, R111 ;  /* 0x0000006f12707221 */ /* 0x002fe20000000000 */
[----:B------:R-:W-:-:S06]  /*4670*/  FMUL R31, R32, 1.4426950216293334961 ;  /* 0x3fb8aa3b201f7820 */ /* 0x000fcc0000400000 */
[----:B------:R-:W2:Y:S01]  /*4680*/  MUFU.EX2 R108, R108 ;  /* 0x0000006c006c7308 */ /* 0x000ea20000000800 */
[----:B---3--:R-:W-:-:S07]  /*4690*/  FADD R111, R21, R112 ;  /* 0x00000070156f7221 */ /* 0x008fce0000000000 */
[----:B------:R-:W1:Y:S01]  /*46a0*/  MUFU.EX2 R23, R23 ;  /* 0x0000001700177308 */ /* 0x000e620000000800 */
[----:B----4-:R-:W-:-:S07]  /*46b0*/  FADD R112, R20, R111 ;  /* 0x0000006f14707221 */ /* 0x010fce0000000000 */
[----:B------:R-:W3:Y:S01]  /*46c0*/  MUFU.EX2 R22, R22 ;  /* 0x0000001600167308 */ /* 0x000ee20000000800 */
[----:B--2---:R2:W-:Y:S07]  /*46d0*/  STSM.16.M88 [R2+0x6000], R108 ;  /* 0x0060006c02007844 */ /* 0x0045ee0000000000 */
[----:B------:R-:W4:Y:S01]  /*46e0*/  MUFU.EX2 R25, R25 ;  /* 0x0000001900197308 */ /* 0x000f220000000800 */
[----:B-1----:R-:W-:-:S07]  /*46f0*/  FADD R111, R23, R112 ;  /* 0x00000070176f7221 */ /* 0x002fce0000000000 */
[----:B------:R-:W1:Y:S01]  /*4700*/  MUFU.EX2 R24, R24 ;  /* 0x0000001800187308 */ /* 0x000e620000000800 */
[----:B---3--:R-:W-:-:S07]  /*4710*/  FADD R32, R22, R111 ;  /* 0x0000006f16207221 */ /* 0x008fce0000000000 */
[----:B------:R-:W3:Y:S01]  /*4720*/  MUFU.EX2 R27, R27 ;  /* 0x0000001b001b7308 */ /* 0x000ee20000000800 */
[----:B----4-:R-:W-:Y:S01]  /*4730*/  FADD R109, R25, R32 ;  /* 0x00000020196d7221 */ /* 0x010fe20000000000 */
[----:B------:R-:W-:-:S04]  /*4740*/  FFMA R32, R34, UR52, -R40 ;  /* 0x0000003422207c23 */ /* 0x000fc80008000828 */
[----:B------:R-:W-:Y:S02]  /*4750*/  FMUL R32, R32, 1.4426950216293334961 ;  /* 0x3fb8aa3b20207820 */ /* 0x000fe40000400000 */
[----:B------:R-:W4:Y:S01]  /*4760*/  MUFU.EX2 R26, R26 ;  /* 0x0000001a001a7308 */ /* 0x000f220000000800 */
[----:B-1----:R-:W-:Y:S01]  /*4770*/  FADD R112, R24, R109 ;  /* 0x0000006d18707221 */ /* 0x002fe20000000000 */
[----:B------:R-:W-:Y:S06]  /*4780*/  BAR.SYNC.DEFER_BLOCKING 0x0 ;  /* 0x0000000000007b1d */ /* 0x000fec0000010000 */
[----:B------:R-:W1:Y:S01]  /*4790*/  MUFU.EX2 R29, R29 ;  /* 0x0000001d001d7308 */ /* 0x000e620000000800 */
[----:B---3--:R-:W-:-:S07]  /*47a0*/  FADD R111, R27, R112 ;  /* 0x000000701b6f7221 */ /* 0x008fce0000000000 */
[----:B------:R-:W3:Y:S01]  /*47b0*/  MUFU.EX2 R28, R28 ;  /* 0x0000001c001c7308 */ /* 0x000ee20000000800 */
[----:B----4-:R-:W-:-:S07]  /*47c0*/  FADD R112, R26, R111 ;  /* 0x0000006f1a707221 */ /* 0x010fce0000000000 */
[----:B------:R-:W4:Y:S01]  /*47d0*/  MUFU.EX2 R30, R30 ;  /* 0x0000001e001e7308 */ /* 0x000f220000000800 */
[----:B-1----:R-:W-:Y:S01]  /*47e0*/  FADD R111, R29, R112 ;  /* 0x000000701d6f7221 */ /* 0x002fe20000000000 */
[----:B------:R2:W1:Y:S01]  /*47f0*/  LDSM.16.M88 R109, [R36+UR11+0x6000] ;  /* 0x0060000b246d783b */ /* 0x0004620008000000 */
[----:B------:R-:W5:Y:S05]  /*4800*/  SYNCS.PHASECHK.TRANS64.TRYWAIT P2, [UR16], R114 ;  /* 0x00000072ff0075a7 */ /* 0x000f6a0008041110 */
[----:B------:R-:W0:Y:S01]  /*4810*/  MUFU.EX2 R31, R31 ;  /* 0x0000001f001f7308 */ /* 0x000e220000000800 */
[----:B---3--:R-:W-:-:S07]  /*4820*/  FADD R111, R28, R111 ;  /* 0x0000006f1c6f7221 */ /* 0x008fce0000000000 */
[----:B------:R3:W2:Y:S01]  /*4830*/  MUFU.EX2 R34, R33 ;  /* 0x0000002100227308 */ /* 0x0006a20000000800 */
[----:B----4-:R-:W-:-:S07]  /*4840*/  FADD R112, R30, R111 ;  /* 0x0000006f1e707221 */ /* 0x010fce0000000000 */
[----:B------:R-:W4:Y:S01]  /*4850*/  MUFU.EX2 R32, R32 ;  /* 0x0000002000207308 */ /* 0x000f220000000800 */
[----:B---3--:R-:W-:Y:S01]  /*4860*/  FMUL R33, R35, 1.4426950216293334961 ;  /* 0x3fb8aa3b23217820 */ /* 0x008fe20000400000 */
[----:B0-----:R-:W-:-:S06]  /*4870*/  FADD R35, R31, R112 ;  /* 0x000000701f237221 */ /* 0x001fcc0000000000 */
[----:B------:R-:W0:Y:S01]  /*4880*/  MUFU.EX2 R33, R33 ;  /* 0x0000002100217308 */ /* 0x000e220000000800 */
[----:B--2---:R-:W-:-:S04]  /*4890*/  FADD R35, R34, R35 ;  /* 0x0000002322237221 */ /* 0x004fc80000000000 */
[----:B----4-:R-:W-:-:S04]  /*48a0*/  FADD R112, R32, R35 ;  /* 0x0000002320707221 */ /* 0x010fc80000000000 */
[----:B0-----:R-:W-:Y:S01]  /*48b0*/  FADD R111, R33, R112 ;  /* 0x00000070216f7221 */ /* 0x001fe20000000000 */
[----:B------:R-:W-:-:S04]  /*48c0*/  IMAD.WIDE R112, R45, 0x2, R74 ;  /* 0x000000022d707825 */ /* 0x000fc800078e024a */
[----:B------:R0:W2:Y:S01]  /*48d0*/  SHFL.BFLY PT, R110, R111, 0x10, 0x1f ;  /* 0x0e001f006f6e7f89 */ /* 0x0000a200000e0000 */
[----:B-1---5:R-:W-:Y:S05]  /*48e0*/  @!P2 BRA `(.L_x_15) ;  /* 0x000000200090a947 */ /* 0x022fea0003800000 */
.L_x_24:
[----:B------:R-:W-:Y:S01]  /*48f0*/  IMAD.WIDE R114, R45, 0x2, R70 ;  /* 0x000000022d727825 */ /* 0x000fe200078e0246 */
[----:B------:R-:W-:Y:S01]  /*4900*/  F2FP.BF16.F32.PACK_AB R5, R7, R5 ;  /* 0x000000050705723e */ /* 0x000fe200000010ff */
[----:B------:R-:W3:Y:S01]  /*4910*/  LDG.E.U16 R112, desc[UR32][R112.64] ;  /* 0x0000002070707981 */ /* 0x000ee2000c1e1500 */
[----:B------:R-:W-:Y:S01]  /*4920*/  F2FP.BF16.F32.PACK_AB R6, R9, R6 ;  /* 0x000000060906723e */ /* 0x000fe200000010ff */
[----:B------:R-:W-:Y:S02]  /*4930*/  IMAD.WIDE R116, R45, 0x2, R62 ;  /* 0x000000022d747825 */ /* 0x000fe400078e023e */
[----:B------:R1:W4:Y:S01]  /*4940*/  LDG.E.U16 R35, desc[UR32][R114.64] ;  /* 0x0000002072237981 */ /* 0x000322000c1e1500 */
[----:B------:R-:W-:Y:S01]  /*4950*/  F2FP.BF16.F32.PACK_AB R7, R11, R8 ;  /* 0x000000080b07723e */ /* 0x000fe200000010ff */
[C---:B------:R-:W-:Y:S02]  /*4960*/  IMAD.WIDE R8, R45.reuse, 0x2, R54 ;  /* 0x000000022d087825 */ /* 0x040fe400078e0236 */
[----:B--2---:R5:W2:Y:S02]  /*4970*/  LDG.E.U16 R113, desc[UR32][R116.64] ;  /* 0x0000002074717981 */ /* 0x004aa4000c1e1500 */
[----:B-1----:R-:W-:-:S06]  /*4980*/  IMAD.WIDE R114, R45, 0x2, R66 ;  /* 0x000000022d727825 */ /* 0x002fcc00078e0242 */
[----:B------:R-:W2:Y:S01]  /*4990*/  LDG.E.U16 R114, desc[UR32][R114.64] ;  /* 0x0000002072727981 */ /* 0x000ea2000c1e1500 */
[----:B-----5:R-:W-:-:S06]  /*49a0*/  IMAD.WIDE R116, R45, 0x2, R58 ;  /* 0x000000022d747825 */ /* 0x020fcc00078e023a */
[----:B------:R-:W5:Y:S04]  /*49b0*/  LDG.E.U16 R116, desc[UR32][R116.64] ;  /* 0x0000002074747981 */ /* 0x000f68000c1e1500 */
[----:B------:R1:W5:Y:S02]  /*49c0*/  LDG.E.U16 R115, desc[UR32][R8.64] ;  /* 0x0000002008737981 */ /* 0x000364000c1e1500 */
[----:B-1----:R-:W-:Y:S01]  /*49d0*/  F2FP.BF16.F32.PACK_AB R8, R13, R10 ;  /* 0x0000000a0d08723e */ /* 0x002fe200000010ff */
[----:B------:R-:W-:-:S05]  /*49e0*/  IMAD.WIDE R10, R45, 0x2, R46 ;  /* 0x000000022d0a7825 */ /* 0x000fca00078e022e */
[----:B------:R1:W5:Y:S02]  /*49f0*/  LDG.E.U16 R117, desc[UR32][R10.64] ;  /* 0x000000200a757981 */ /* 0x000364000c1e1500 */
[----:B-1----:R-:W-:-:S05]  /*4a00*/  IMAD.WIDE R10, R45, 0x2, R68 ;  /* 0x000000022d0a7825 */ /* 0x002fca00078e0244 */
[----:B------:R1:W5:Y:S02]  /*4a10*/  LDG.E.U16 R125, desc[UR32][R10.64] ;  /* 0x000000200a7d7981 */ /* 0x000364000c1e1500 */
[----:B-1----:R-:W-:-:S05]  /*4a20*/  IMAD.WIDE R10, R45, 0x2, R64 ;  /* 0x000000022d0a7825 */ /* 0x002fca00078e0240 */
[----:B------:R1:W5:Y:S02]  /*4a30*/  LDG.E.U16 R124, desc[UR32][R10.64] ;  /* 0x000000200a7c7981 */ /* 0x000364000c1e1500 */
[----:B-1----:R-:W-:-:S05]  /*4a40*/  IMAD.WIDE R10, R45, 0x2, R60 ;  /* 0x000000022d0a7825 */ /* 0x002fca00078e023c */
[----:B------:R1:W5:Y:S02]  /*4a50*/  LDG.E.U16 R123, desc[UR32][R10.64] ;  /* 0x000000200a7b7981 */ /* 0x000364000c1e1500 */
[----:B-1----:R-:W-:-:S05]  /*4a60*/  IMAD.WIDE R10, R45, 0x2, R56 ;  /* 0x000000022d0a7825 */ /* 0x002fca00078e0238 */
[----:B------:R1:W5:Y:S01]  /*4a70*/  LDG.E.U16 R122, desc[UR32][R10.64] ;  /* 0x000000200a7a7981 */ /* 0x000362000c1e1500 */
[----:B------:R-:W-:-:S04]  /*4a80*/  IMAD.WIDE R118, R45, 0x2, R50 ;  /* 0x000000022d767825 */ /* 0x000fc800078e0232 */
[C---:B------:R-:W-:Y:S02]  /*4a90*/  IMAD.WIDE R126, R45.reuse, 0x2, R72 ;  /* 0x000000022d7e7825 */ /* 0x040fe400078e0248 */
[----:B------:R-:W5:Y:S02]  /*4aa0*/  LDG.E.U16 R118, desc[UR32][R118.64] ;  /* 0x0000002076767981 */ /* 0x000f64000c1e1500 */
[C---:B-1----:R-:W-:Y:S02]  /*4ab0*/  IMAD.WIDE R10, R45.reuse, 0x2, R52 ;  /* 0x000000022d0a7825 */ /* 0x042fe400078e0234 */
[----:B------:R-:W5:Y:S04]  /*4ac0*/  LDG.E.U16 R126, desc[UR32][R126.64] ;  /* 0x000000207e7e7981 */ /* 0x000f68000c1e1500 */
[----:B------:R1:W5:Y:S02]  /*4ad0*/  LDG.E.U16 R121, desc[UR32][R10.64] ;  /* 0x000000200a797981 */ /* 0x000364000c1e1500 */
[----:B-1----:R-:W-:-:S05]  /*4ae0*/  IMAD.WIDE R10, R45, 0x2, R48 ;  /* 0x000000022d0a7825 */ /* 0x002fca00078e0230 */
[----:B------:R1:W5:Y:S02]  /*4af0*/  LDG.E.U16 R119, desc[UR32][R10.64] ;  /* 0x000000200a777981 */ /* 0x000364000c1e1500 */
[----:B-1----:R-:W-:-:S05]  /*4b00*/  IMAD.WIDE R10, R45, 0x2, R42 ;  /* 0x000000022d0a7825 */ /* 0x002fca00078e022a */
[----:B------:R1:W5:Y:S01]  /*4b10*/  LDG.E.U16 R120, desc[UR32][R10.64] ;  /* 0x000000200a787981 */ /* 0x000362000c1e1500 */
[----:B------:R-:W-:Y:S02]  /*4b20*/  F2FP.BF16.F32.PACK_AB R9, R15, R12 ;  /* 0x0000000c0f09723e */ /* 0x000fe400000010ff */
[----:B------:R-:W-:Y:S02]  /*4b30*/  F2FP.BF16.F32.PACK_AB R12, R21, R18 ;  /* 0x00000012150c723e */ /* 0x000fe400000010ff */
[----:B------:R-:W-:Y:S02]  /*4b40*/  F2FP.BF16.F32.PACK_AB R13, R23, R20 ;  /* 0x00000014170d723e */ /* 0x000fe400000010ff */
[----:B------:R-:W-:Y:S02]  /*4b50*/  F2FP.BF16.F32.PACK_AB R15, R27, R24 ;  /* 0x000000181b0f723e */ /* 0x000fe400000010ff */
[----:B------:R-:W-:Y:S02]  /*4b60*/  F2FP.BF16.F32.PACK_AB R18, R34, R31 ;  /* 0x0000001f2212723e */ /* 0x000fe400000010ff */
[----:B-1----:R-:W-:-:S02]  /*4b70*/  F2FP.BF16.F32.PACK_AB R10, R17, R14 ;  /* 0x0000000e110a723e */ /* 0x002fc400000010ff */
[----:B------:R-:W-:Y:S02]  /*4b80*/  F2FP.BF16.F32.PACK_AB R11, R19, R16 ;  /* 0x00000010130b723e */ /* 0x000fe400000010ff */
[----:B------:R-:W-:Y:S02]  /*4b90*/  F2FP.BF16.F32.PACK_AB R14, R25, R22 ;  /* 0x00000016190e723e */ /* 0x000fe400000010ff */
[----:B------:R-:W-:Y:S02]  /*4ba0*/  F2FP.BF16.F32.PACK_AB R16, R29, R26 ;  /* 0x0000001a1d10723e */ /* 0x000fe400000010ff */
[----:B------:R-:W-:Y:S02]  /*4bb0*/  F2FP.BF16.F32.PACK_AB R17, R30, R28 ;  /* 0x0000001c1e11723e */ /* 0x000fe400000010ff */
[----:B------:R-:W-:-:S04]  /*4bc0*/  F2FP.BF16.F32.PACK_AB R19, R33, R32 ;  /* 0x000000202113723e */ /* 0x000fc800000010ff */
[----:B------:R-:W-:Y:S01]  /*4bd0*/  STTM.16dp32bit_t0_t15.x16 tmem[UR23], R4 ;  /* 0x00000004000079ed */ /* 0x000fe20008a00017 */
[----:B------:R-:W-:Y:S01]  /*4be0*/  STTM.16dp32bit_t16_t31.x16 tmem[UR23+0x10], R4 ;  /* 0x00001004000079ed */ /* 0x000fe20008a20017 */
[----:B------:R-:W-:Y:S01]  /*4bf0*/  ULEA UR16, UR25, UR11, 0x3 ;  /* 0x0000000b19107291 */ /* 0x000fe2000f8e18ff */
[----:B0-----:R-:W-:Y:S01]  /*4c00*/  FADD R111, R111, R110 ;  /* 0x0000006e6f6f7221 */ /* 0x001fe20000000000 */
[----:B------:R-:W-:Y:S02]  /*4c10*/  UMOV UR5, UR6 ;  /* 0x0000000600057c82 */ /* 0x000fe40008000000 */
[----:B------:R-:W-:Y:S01]  /*4c20*/  UIADD3 UR16, UPT, UPT, UR16, 0xa000, URZ ;  /* 0x0000a00010107890 */ /* 0x000fe2000fffe0ff */
[----:B---3--:R-:W-:Y:S04]  /*4c30*/  STS.U16 [R38+UR11+0x8000], R112 ;  /* 0x0080007026007988 */ /* 0x008fe8000800040b */
[----:B----4-:R0:W-:Y:S04]  /*4c40*/  STS.U16 [R38+UR11+0x8400], R35 ;  /* 0x0084002326007988 */ /* 0x0101e8000800040b */
[----:B--2---:R1:W-:Y:S04]  /*4c50*/  STS.U16 [R38+UR11+0x8c00], R113 ;  /* 0x008c007126007988 */ /* 0x0043e8000800040b */
[----:B------:R1:W-:Y:S04]  /*4c60*/  STS.U16 [R38+UR11+0x8800], R114 ;  /* 0x0088007226007988 */ /* 0x0003e8000800040b */
        /* <DEDUP_REMOVED lines=12> */
[----:B------:R-:W2:Y:S02]  /*4d30*/  FENCE.VIEW.ASYNC.T ;  /* 0x00000000000073c6 */ /* 0x000ea40000000200 */
[----:B--2---:R-:W-:Y:S06]  /*4d40*/  BAR.SYNC.DEFER_BLOCKING 0x0 ;  /* 0x0000000000007b1d */ /* 0x004fec0000010000 */
[----:B0-----:R-:W0:Y:S01]  /*4d50*/  LDTM.x32 R4, tmem[UR13] ;  /* 0x0000000d000479ee */ /* 0x001e2200082c0000 */
[----:B------:R-:W-:Y:S01]  /*4d60*/  NOP ;  /* 0x0000000000007918 */ /* 0x000fe20000000000 */
[C---:B0-----:R-:W-:Y:S01]  /*4d70*/  FMUL R4, R109.reuse, R4 ;  /* 0x000000046d047220 */ /* 0x041fe20000400000 */
        /* <DEDUP_REMOVED lines=31> */
[----:B------:R1:W-:Y:S01]  /*4f70*/  STTM.x32 tmem[UR13], R4 ;  /* 0x00000004000079ed */ /* 0x0003e200082c000d */
[----:B------:R-:W0:Y:S02]  /*4f80*/  FENCE.VIEW.ASYNC.T ;  /* 0x00000000000073c6 */ /* 0x000e240000000200 */
[----:B0-----:R-:W-:Y:S06]  /*4f90*/  BAR.SYNC.DEFER_BLOCKING 0x0 ;  /* 0x0000000000007b1d */ /* 0x001fec0000010000 */
[----:B------:R0:W-:Y:S06]  /*4fa0*/  MEMBAR.ALL.CTA ;  /* 0x0000000000007992 */ /* 0x0001ec0000008000 */
[----:B0-----:R-:W0:Y:S02]  /*4fb0*/  FENCE.VIEW.ASYNC.S ;  /* 0x00000000000073c6 */ /* 0x001e240000000000 */
[----:B0-----:R-:W-:Y:S06]  /*4fc0*/  BAR.SYNC.DEFER_BLOCKING 0x0 ;  /* 0x0000000000007b1d */ /* 0x001fec0000010000 */
[----:B------:R-:W-:Y:S05]  /*4fd0*/  BRA.U UP1, `(.L_x_16) ;  /* 0x0000000101547547 */ /* 0x000fea000b800000 */
[----:B------:R-:W-:Y:S02]  /*4fe0*/  UIADD3 UR27, UPT, UPT, UR12, 0x88, URZ ;  /* 0x000000880c1b7890 */ /* 0x000fe4000fffe0ff */
[----:B------:R-:W-:Y:S02]  /*4ff0*/  UIADD3 UR29, UPT, UPT, UR12, 0x90, URZ ;  /* 0x000000900c1d7890 */ /* 0x000fe4000fffe0ff */
        /* <DEDUP_REMOVED lines=19> */
.L_x_16:
[----:B------:R-:W-:Y:S01]  /*5130*/  UIADD3 UR25, UPT, UPT, UR25, 0x1, URZ ;  /* 0x0000000119197890 */ /* 0x000fe2000fffe0ff */
[----:B------:R-:W-:Y:S01]  /*5140*/  FFMA R41, R108, R41, R111 ;  /* 0x000000296c297223 */ /* 0x000fe2000000006f */
[----:B------:R-:W-:Y:S01]  /*5150*/  UIADD3 UR4, UPT, UPT, UR4, 0x40, URZ ;  /* 0x0000004004047890 */ /* 0x000fe2000fffe0ff */
[----:B------:R-:W-:Y:S01]  /*5160*/  IADD3 R45, PT, PT, R45, UR24, RZ ;  /* 0x000000182d2d7c10 */ /* 0x000fe2000fffe0ff */
[----:B------:R-:W-:Y:S01]  /*5170*/  UISETP.GT.AND UP2, UPT, UR25, 0x1, UPT ;  /* 0x000000011900788c */ /* 0x000fe2000bf44270 */
[----:B------:R-:W-:Y:S01]  /*5180*/  IADD3 R44, PT, PT, R39, R44, RZ ;  /* 0x0000002c272c7210 */ /* 0x000fe20007ffe0ff */
[----:B------:R-:W-:Y:S01]  /*5190*/  IMAD.U32 R109, RZ, RZ, UR5 ;  /* 0x00000005ff6d7e24 */ /* 0x000fe2000f8e00ff */
[----:B------:R-:W-:Y:S01]  /*51a0*/  MOV R108, R40 ;  /* 0x00000028006c7202 */ /* 0x000fe20000000f00 */
[----:B0-----:R-:W-:Y:S02]  /*51b0*/  USEL UR6, URZ, 0x1, !UP2 ;  /* 0x00000001ff067887 */ /* 0x001fe4000d000000 */
[----:B------:R-:W-:-:S02]  /*51c0*/  USEL UR25, UR25, URZ, !UP2 ;  /* 0x000000ff19197287 */ /* 0x000fc4000d000000 */
[----:B------:R-:W-:Y:S02]  /*51d0*/  UISETP.GE.AND UP2, UPT, UR4, UR22, UPT ;  /* 0x000000160400728c */ /* 0x000fe4000bf46270 */
[----:B------:R-:W-:-:S07]  /*51e0*/  ULOP3.LUT UR6, UR5, UR6, URZ, 0x3c, !UPT ;  /* 0x0000000605067292 */ /* 0x000fce000f8e3cff */
[----:B------:R-:W-:Y:S05]  /*51f0*/  BRA.U !UP2, `(.L_x_17) ;  /* 0xffffffe50a747547 */ /* 0x000fea000b83ffff */
.L_x_12:
[----:B-1----:R-:W1:Y:S01]  /*5200*/  LDCU UR4, c[0x0][0x3f0] ;  /* 0x00007e00ff0477ac */ /* 0x002e620008000800 */
[----:B------:R-:W-:Y:S01]  /*5210*/  MOV R44, R41 ;  /* 0x00000029002c7202 */ /* 0x000fe20000000f00 */
[----:B-1----:R-:W-:-:S09]  /*5220*/  UISETP.GE.AND UP0, UPT, UR4, 0x1, UPT ;  /* 0x000000010400788c */ /* 0x002fd2000bf06270 */
[----:B------:R-:W-:Y:S05]  /*5230*/  BRA.U !UP0, `(.L_x_18) ;  /* 0x0000000108107547 */ /* 0x000fea000b800000 */
[----:B------:R-:W-:-:S06]  /*5240*/  USHF.L.U32 UR5, UR5, 0x1f, URZ ;  /* 0x0000001f05057899 */ /* 0x000fcc00080006ff */
[----:B---3--:R-:W-:-:S04]  /*5250*/  MOV R4, UR5 ;  /* 0x0000000500047c02 */ /* 0x008fc80008000f00 */
[----:B------:R-:W1:Y:S02]  /*5260*/  SYNCS.PHASECHK.TRANS64.TRYWAIT P2, [UR16], R4 ;  /* 0x00000004ff0075a7 */ /* 0x000e640008041110 */
[----:B-1----:R-:W-:Y:S05]  /*5270*/  @!P2 BRA `(.L_x_19) ;  /* 0x000000180038a947 */ /* 0x002fea0003800000 */
.L_x_18:
[----:B------:R-:W-:Y:S01]  /*5280*/  BAR.SYNC.DEFER_BLOCKING 0x0 ;  /* 0x0000000000007b1d */ /* 0x000fe20000010000 */
[----:B------:R-:W-:Y:S02]  /*5290*/  FSETP.GEU.AND P3, PT, R44, 1.175494350822287508e-38, PT ;  /* 0x008000002c00780b */ /* 0x000fe40003f6e000 */
[C---:B0-----:R-:W-:Y:S02]  /*52a0*/  LOP3.LUT R37, R0.reuse, 0x80, RZ, 0xc0, !PT ;  /* 0x0000008000257812 */ /* 0x041fe400078ec0ff */
[----:B------:R-:W-:Y:S01]  /*52b0*/  LOP3.LUT R42, R0, 0x7f, RZ, 0xc0, !PT ;  /* 0x0000007f002a7812 */ /* 0x000fe200078ec0ff */
[----:B------:R-:W0:Y:S01]  /*52c0*/  LDCU.64 UR4, c[0x0][0x3e0] ;  /* 0x00007c00ff0477ac */ /* 0x000e220008000a00 */
[----:B------:R-:W-:-:S04]  /*52d0*/  LEA R37, R37, UR11, 0x5 ;  /* 0x0000000b25257c11 */ /* 0x000fc8000f8e28ff */
[----:B------:R-:W-:Y:S01]  /*52e0*/  LEA R37, R42, R37, 0x4 ;  /* 0x000000252a257211 */ /* 0x000fe200078e20ff */
[----:B------:R-:W1:Y:S02]  /*52f0*/  @!P1 SYNCS.CCTL.IV [UR11+0xa000] ;  /* 0x00a00000ff0099b1 */ /* 0x000e64000800000b */
[----:B-1----:R-:W-:Y:S01]  /*5300*/  BAR.SYNC.DEFER_BLOCKING 0x0 ;  /* 0x0000000000007b1d */ /* 0x002fe20000010000 */
[----:B0-----:R-:W-:-:S05]  /*5310*/  UIMAD UR4, UR10, UR4, URZ ;  /* 0x000000040a0472a4 */ /* 0x001fca000f8e02ff */
[----:B------:R-:W0:Y:S02]  /*5320*/  @!P1 SYNCS.CCTL.IV [UR11+0xa008] ;  /* 0x00a00800ff0099b1 */ /* 0x000e24000800000b */
[----:B0-----:R0:W-:Y:S01]  /*5330*/  STSM.16.M88 [R2], R44 ;  /* 0x0000002c02007844 */ /* 0x0011e20000000000 */
[----:B------:R-:W-:Y:S01]  /*5340*/  BAR.SYNC.DEFER_BLOCKING 0x0 ;  /* 0x0000000000007b1d */ /* 0x000fe20000010000 */
[----:B0-----:R-:W-:-:S05]  /*5350*/  @!P3 FMUL R44, R44, 8388608 ;  /* 0x4b0000002c2cb820 */ /* 0x001fca0000400000 */
[----:B---3--:R-:W0:Y:S01]  /*5360*/  LDTM.x32 R4, tmem[UR13] ;  /* 0x0000000d000479ee */ /* 0x008e2200082c0000 */
[C---:B------:R-:W-:Y:S01]  /*5370*/  VIADD R39, R44.reuse, 0xc0cafb0d ;  /* 0xc0cafb0d2c277836 */ /* 0x040fe20000000000 */
[----:B------:R-:W-:-:S04]  /*5380*/  FSETP.NEU.AND P4, PT, R44, RZ, PT ;  /* 0x000000ff2c00720b */ /* 0x000fc80003f8d000 */
[----:B------:R-:W-:-:S04]  /*5390*/  LOP3.LUT R39, R39, 0xff800000, RZ, 0xc0, !PT ;  /* 0xff80000027277812 */ /* 0x000fc800078ec0ff */
[-C--:B------:R-:W-:Y:S02]  /*53a0*/  I2FP.F32.S32 R41, R39.reuse ;  /* 0x0000002700297245 */ /* 0x080fe40000201400 */
[----:B------:R-:W-:Y:S01]  /*53b0*/  IADD3 R39, PT, PT, R44, -R39, RZ ;  /* 0x800000272c277210 */ /* 0x000fe20007ffe0ff */
[----:B------:R-:W1:Y:S01]  /*53c0*/  LDSM.16.M88 R38, [R36+UR11] ;  /* 0x0000000b2426783b */ /* 0x000e620008000000 */
[----:B------:R-:W-:-:S03]  /*53d0*/  NOP ;  /* 0x0000000000007918 */ /* 0x000fc60000000000 */
[----:B------:R-:W-:Y:S01]  /*53e0*/  FADD R42, R39, -1 ;  /* 0xbf800000272a7421 */ /* 0x000fe20000000000 */
[----:B0-----:R-:W-:Y:S01]  /*53f0*/  BAR.SYNC.DEFER_BLOCKING 0x0 ;  /* 0x0000000000007b1d */ /* 0x001fe20000010000 */
[C---:B-1----:R-:W-:Y:S02]  /*5400*/  FSETP.GT.AND P1, PT, |R38|.reuse, 8.50705917302346158658e+37, PT ;  /* 0x7e8000002600780b */ /* 0x042fe40003f24200 */
[----:B------:R-:W-:-:S11]  /*5410*/  FSETP.GEU.AND P2, PT, |R38|, 1.175494350822287508e-38, PT ;  /* 0x008000002600780b */ /* 0x000fd60003f4e200 */
[----:B------:R-:W-:Y:S01]  /*5420*/  @P1 FMUL R38, R38, 0.25 ;  /* 0x3e80000026261820 */ /* 0x000fe20000400000 */
[----:B------:R-:W-:Y:S01]  /*5430*/  @P1 FMUL R4, R4, 0.25 ;  /* 0x3e80000004041820 */ /* 0x000fe20000400000 */
[----:B------:R-:W-:Y:S01]  /*5440*/  @P1 FMUL R6, R6, 0.25 ;  /* 0x3e80000006061820 */ /* 0x000fe20000400000 */
[----:B------:R-:W-:Y:S01]  /*5450*/  @P1 FMUL R5, R5, 0.25 ;  /* 0x3e80000005051820 */ /* 0x000fe20000400000 */
[----:B------:R-:W-:Y:S01]  /*5460*/  @!P2 FMUL R38, R38, 16777216 ;  /* 0x4b8000002626a820 */ /* 0x000fe20000400000 */
[----:B------:R-:W-:Y:S01]  /*5470*/  @!P2 FMUL R4, R4, 16777216 ;  /* 0x4b8000000404a820 */ /* 0x000fe20000400000 */
[----:B------:R-:W-:Y:S01]  /*5480*/  @!P2 FMUL R6, R6, 16777216 ;  /* 0x4b8000000606a820 */ /* 0x000fe20000400000 */
[----:B------:R-:W-:Y:S01]  /*5490*/  @P1 FMUL R7, R7, 0.25 ;  /* 0x3e80000007071820 */ /* 0x000fe20000400000 */
[----:B------:R0:W1:Y:S01]  /*54a0*/  MUFU.RCP R43, R38 ;  /* 0x00000026002b7308 */ /* 0x0000620000001000 */
[----:B------:R-:W-:Y:S01]  /*54b0*/  @P1 FMUL R8, R8, 0.25 ;  /* 0x3e80000008081820 */ /* 0x000fe20000400000 */
[----:B------:R-:W-:Y:S01]  /*54c0*/  @P1 FMUL R10, R10, 0.25 ;  /* 0x3e8000000a0a1820 */ /* 0x000fe20000400000 */
[----:B------:R-:W-:Y:S01]  /*54d0*/  @!P2 FMUL R5, R5, 16777216 ;  /* 0x4b8000000505a820 */ /* 0x000fe20000400000 */
[----:B------:R-:W-:Y:S01]  /*54e0*/  @!P2 FMUL R7, R7, 16777216 ;  /* 0x4b8000000707a820 */ /* 0x000fe20000400000 */
[----:B------:R-:W-:Y:S01]  /*54f0*/  @!P2 FMUL R8, R8, 16777216 ;  /* 0x4b8000000808a820 */ /* 0x000fe20000400000 */
[----:B------:R-:W-:Y:S01]  /*5500*/  @!P2 FMUL R10, R10, 16777216 ;  /* 0x4b8000000a0aa820 */ /* 0x000fe20000400000 */
[----:B------:R-:W-:Y:S01]  /*5510*/  @P1 FMUL R11, R11, 0.25 ;  /* 0x3e8000000b0b1820 */ /* 0x000fe20000400000 */
[----:B------:R-:W-:Y:S01]  /*5520*/  @P1 FMUL R12, R12, 0.25 ;  /* 0x3e8000000c0c1820 */ /* 0x000fe20000400000 */
[----:B------:R-:W-:Y:S01]  /*5530*/  @P1 FMUL R14, R14, 0.25 ;  /* 0x3e8000000e0e1820 */ /* 0x000fe20000400000 */
[----:B0-----:R-:W-:Y:S01]  /*5540*/  FSEL R38, RZ, -23, P3 ;  /* 0xc1b80000ff267808 */ /* 0x001fe20001800000 */
[----:B------:R-:W-:Y:S01]  /*5550*/  @!P2 FMUL R11, R11, 16777216 ;  /* 0x4b8000000b0ba820 */ /* 0x000fe20000400000 */
[----:B------:R-:W-:Y:S01]  /*5560*/  @P1 FMUL R9, R9, 0.25 ;  /* 0x3e80000009091820 */ /* 0x000fe20000400000 */
[----:B------:R-:W-:Y:S01]  /*5570*/  @!P2 FMUL R12, R12, 16777216 ;  /* 0x4b8000000c0ca820 */ /* 0x000fe20000400000 */
[----:B------:R-:W-:Y:S01]  /*5580*/  @!P2 FMUL R14, R14, 16777216 ;  /* 0x4b8000000e0ea820 */ /* 0x000fe20000400000 */
[----:B------:R-:W-:Y:S01]  /*5590*/  FFMA.FTZ R41, R41, 1.1920928955078125e-07, R38 ;  /* 0x3400000029297823 */ /* 0x000fe20000010026 */
[----:B------:R-:W-:Y:S01]  /*55a0*/  @P1 FMUL R17, R17, 0.25 ;  /* 0x3e80000011111820 */ /* 0x000fe20000400000 */
[C---:B-1----:R-:W-:Y:S01]  /*55b0*/  FMUL R4, R43.reuse, R4 ;  /* 0x000000042b047220 */ /* 0x042fe20000400000 */
[C---:B------:R-:W-:Y:S01]  /*55c0*/  FMUL R45, R43.reuse, R6 ;  /* 0x000000062b2d7220 */ /* 0x040fe20000400000 */
[C---:B------:R-:W-:Y:S01]  /*55d0*/  FMUL R5, R43.reuse, R5 ;  /* 0x000000052b057220 */ /* 0x040fe20000400000 */
[C---:B------:R-:W-:Y:S01]  /*55e0*/  FMUL R6, R43.reuse, R7 ;  /* 0x000000072b067220 */ /* 0x040fe20000400000 */
[C---:B------:R-:W-:Y:S01]  /*55f0*/  FMUL R7, R43.reuse, R8 ;  /* 0x000000082b077220 */ /* 0x040fe20000400000 */
[----:B------:R-:W-:Y:S01]  /*5600*/  FMUL R10, R43, R10 ;  /* 0x0000000a2b0a7220 */ /* 0x000fe20000400000 */
[----:B------:R-:W-:Y:S01]  /*5610*/  F2FP.BF16.F32.PACK_AB R4, R45, R4 ;  /* 0x000000042d04723e */ /* 0x000fe200000010ff */
[----:B------:R-:W-:Y:S01]  /*5620*/  HFMA2 R45, -RZ, RZ, 1.443359375, -0.2030029296875 ;  /* 0x3dc6b27fff2d7431 */ /* 0x000fe200000001ff */
[----:B------:R-:W-:Y:S01]  /*5630*/  F2FP.BF16.F32.PACK_AB R8, R6, R5 ;  /* 0x000000050608723e */ /* 0x000fe200000010ff */
[----:B------:R-:W-:Y:S01]  /*5640*/  FMUL R38, R43, R11 ;  /* 0x0000000b2b267220 */ /* 0x000fe20000400000 */
[----:B------:R-:W-:Y:S01]  /*5650*/  F2FP.BF16.F32.PACK_AB R5, R10, R7 ;  /* 0x000000070a05723e */ /* 0x000fe200000010ff */
[----:B------:R-:W-:Y:S01]  /*5660*/  @P1 FMUL R13, R13, 0.25 ;  /* 0x3e8000000d0d1820 */ /* 0x000fe20000400000 */
[----:B------:R-:W-:Y:S01]  /*5670*/  @P1 FMUL R15, R15, 0.25 ;  /* 0x3e8000000f0f1820 */ /* 0x000fe20000400000 */
[----:B------:R-:W-:Y:S01]  /*5680*/  @P1 FMUL R16, R16, 0.25 ;  /* 0x3e80000010101820 */ /* 0x000fe20000400000 */
[----:B------:R-:W-:Y:S01]  /*5690*/  @P1 FMUL R18, R18, 0.25 ;  /* 0x3e80000012121820 */ /* 0x000fe20000400000 */
[----:B------:R-:W-:Y:S01]  /*56a0*/  @P1 FMUL R19, R19, 0.25 ;  /* 0x3e80000013131820 */ /* 0x000fe20000400000 */
[----:B------:R-:W-:Y:S01]  /*56b0*/  @!P2 FMUL R9, R9, 16777216 ;  /* 0x4b8000000909a820 */ /* 0x000fe20000400000 */
[C---:B------:R-:W-:Y:S01]  /*56c0*/  FFMA.FTZ R39, R42.reuse, R45, -0.16845393180847167969 ;  /* 0xbe2c7f302a277423 */ /* 0x040fe2000001002d */
[C---:B------:R-:W-:Y:S01]  /*56d0*/  FMUL R12, R43.reuse, R12 ;  /* 0x0000000c2b0c7220 */ /* 0x040fe20000400000 */
[----:B------:R-:W-:Y:S01]  /*56e0*/  FMUL R11, R43, R14 ;  /* 0x0000000e2b0b7220 */ /* 0x000fe20000400000 */
[----:B------:R-:W-:Y:S01]  /*56f0*/  @!P2 FMUL R17, R17, 16777216 ;  /* 0x4b8000001111a820 */ /* 0x000fe20000400000 */
[----:B------:R-:W-:Y:S01]  /*5700*/  FFMA.FTZ R39, R42, R39, 0.1716887056827545166 ;  /* 0x3e2fcf2a2a277423 */ /* 0x000fe20000010027 */
[----:B------:R-:W-:Y:S01]  /*5710*/  @!P2 FMUL R13, R13, 16777216 ;  /* 0x4b8000000d0da820 */ /* 0x000fe20000400000 */
[----:B------:R-:W-:Y:S01]  /*5720*/  @!P2 FMUL R15, R15, 16777216 ;  /* 0x4b8000000f0fa820 */ /* 0x000fe20000400000 */
[----:B------:R-:W-:Y:S01]  /*5730*/  @!P2 FMUL R16, R16, 16777216 ;  /* 0x4b8000001010a820 */ /* 0x000fe20000400000 */
[----:B------:R-:W-:Y:S01]  /*5740*/  FFMA.FTZ R39, R42, R39, -0.17900948226451873779 ;  /* 0xbe374e432a277423 */ /* 0x000fe20000010027 */
[----:B------:R-:W-:Y:S01]  /*5750*/  @!P2 FMUL R18, R18, 16777216 ;  /* 0x4b8000001212a820 */ /* 0x000fe20000400000 */
[----:B------:R-:W-:Y:S01]  /*5760*/  @!P2 FMUL R19, R19, 16777216 ;  /* 0x4b8000001313a820 */ /* 0x000fe20000400000 */
[----:B------:R-:W-:Y:S01]  /*5770*/  FMUL R9, R43, R9 ;  /* 0x000000092b097220 */ /* 0x000fe20000400000 */
[C---:B------:R-:W-:Y:S01]  /*5780*/  FFMA.FTZ R7, R42.reuse, R39, 0.20512372255325317383 ;  /* 0x3e520bf42a077423 */ /* 0x040fe20000010027 */
[----:B------:R-:W-:Y:S01]  /*5790*/  F2FP.BF16.F32.PACK_AB R6, R11, R12 ;  /* 0x0000000c0b06723e */ /* 0x000fe200000010ff */
[C---:B------:R-:W-:Y:S01]  /*57a0*/  FMUL R11, R43.reuse, R17 ;  /* 0x000000112b0b7220 */ /* 0x040fe20000400000 */
[C---:B------:R-:W-:Y:S01]  /*57b0*/  FMUL R10, R43.reuse, R13 ;  /* 0x0000000d2b0a7220 */ /* 0x040fe20000400000 */
[C---:B------:R-:W-:Y:S01]  /*57c0*/  FFMA.FTZ R7, R42.reuse, R7, -0.24046532809734344482 ;  /* 0xbe763c8b2a077423 */ /* 0x040fe20000010007 */
[C---:B------:R-:W-:Y:S01]  /*57d0*/  FMUL R15, R43.reuse, R15 ;  /* 0x0000000f2b0f7220 */ /* 0x040fe20000400000 */
[C---:B------:R-:W-:Y:S01]  /*57e0*/  FMUL R16, R43.reuse, R16 ;  /* 0x000000102b107220 */ /* 0x040fe20000400000 */
[C---:B------:R-:W-:Y:S01]  /*57f0*/  FMUL R17, R43.reuse, R18 ;  /* 0x000000122b117220 */ /* 0x040fe20000400000 */
[----:B------:R-:W-:Y:S01]  /*5800*/  FFMA.FTZ R7, R42, R7, 0.28857114911079406738 ;  /* 0x3e93bf992a077423 */ /* 0x000fe20000010007 */
[----:B------:R-:W-:Y:S01]  /*5810*/  FMUL R14, R43, R19 ;  /* 0x000000132b0e7220 */ /* 0x000fe20000400000 */
[----:B------:R-:W-:Y:S01]  /*5820*/  F2FP.BF16.F32.PACK_AB R9, R38, R9 ;  /* 0x000000092609723e */ /* 0x000fe200000010ff */
[----:B------:R-:W0:Y:S01]  /*5830*/  LDC R12, c[0x0][0x3e8] ;  /* 0x0000fa00ff0c7b82 */ /* 0x000e220000000800 */
[----:B------:R-:W-:Y:S01]  /*5840*/  FFMA.FTZ R7, R42, R7, -0.36067417263984680176 ;  /* 0xbeb8aa492a077423 */ /* 0x000fe20000010007 */
[----:B------:R-:W-:Y:S01]  /*5850*/  F2FP.BF16.F32.PACK_AB R10, R15, R10 ;  /* 0x0000000a0f0a723e */ /* 0x000fe200000010ff */
[----:B------:R-:W-:Y:S01]  /*5860*/  IMAD R15, R3, UR5, RZ ;  /* 0x00000005030f7c24 */ /* 0x000fe2000f8e02ff */
[----:B------:R-:W-:Y:S01]  /*5870*/  F2FP.BF16.F32.PACK_AB R11, R14, R11 ;  /* 0x0000000b0e0b723e */ /* 0x000fe200000010ff */
[----:B------:R-:W-:Y:S01]  /*5880*/  FFMA.FTZ R7, R42, R7, 0.48089820146560668945 ;  /* 0x3ef6384a2a077423 */ /* 0x000fe20000010007 */
[----:B------:R-:W-:Y:S01]  /*5890*/  ISETP.GE.U32.AND P3, PT, R44, 0x7f800000, PT ;  /* 0x7f8000002c00780c */ /* 0x000fe20003f66070 */
[----:B------:R-:W-:Y:S01]  /*58a0*/  @P1 FMUL R21, R21, 0.25 ;  /* 0x3e80000015151820 */ /* 0x000fe20000400000 */
[----:B------:R-:W1:Y:S01]  /*58b0*/  LDC.64 R38, c[0x0][0x398] ;  /* 0x0000e600ff267b82 */ /* 0x000e620000000a00 */
[C---:B------:R-:W-:Y:S01]  /*58c0*/  FFMA.FTZ R7, R42.reuse, R7, -0.72134751081466674805 ;  /* 0xbf38aa3b2a077423 */ /* 0x040fe20000010007 */
[----:B------:R-:W-:Y:S01]  /*58d0*/  STS.128 [R37+0x800], R8 ;  /* 0x0008000825007388 */ /* 0x000fe20000000c00 */
[----:B------:R-:W-:Y:S01]  /*58e0*/  SHF.R.U32.HI R19, RZ, 0x7, R0 ;  /* 0x00000007ff137819 */ /* 0x000fe20000011600 */
[----:B------:R-:W-:Y:S01]  /*58f0*/  @P1 FMUL R23, R23, 0.25 ;  /* 0x3e80000017171820 */ /* 0x000fe20000400000 */
[----:B------:R-:W-:Y:S01]  /*5900*/  FMUL R7, R42, R7 ;  /* 0x000000072a077220 */ /* 0x000fe20000400000 */
[----:B------:R-:W-:Y:S01]  /*5910*/  USHF.L.U32 UR5, UR4, 0x1, URZ ;  /* 0x0000000104057899 */ /* 0x000fe200080006ff */
[----:B------:R-:W-:Y:S01]  /*5920*/  SGXT.U32 R19, R19, 0x1 ;  /* 0x000000011313781a */ /* 0x000fe20000000000 */
[----:B------:R-:W-:Y:S01]  /*5930*/  @P1 FMUL R20, R20, 0.25 ;  /* 0x3e80000014141820 */ /* 0x000fe20000400000 */
[----:B------:R-:W-:Y:S01]  /*5940*/  FMUL R13, R42, R7 ;  /* 0x000000072a0d7220 */ /* 0x000fe20000400000 */
[----:B------:R-:W-:Y:S01]  /*5950*/  F2FP.BF16.F32.PACK_AB R7, R17, R16 ;  /* 0x000000101107723e */ /* 0x000fe200000010ff */
[----:B------:R-:W-:Y:S01]  /*5960*/  @P1 FMUL R22, R22, 0.25 ;  /* 0x3e80000016161820 */ /* 0x000fe20000400000 */
[----:B------:R-:W-:Y:S01]  /*5970*/  @P1 FMUL R24, R24, 0.25 ;  /* 0x3e80000018181820 */ /* 0x000fe20000400000 */
[----:B------:R-:W-:Y:S01]  /*5980*/  FFMA.FTZ R42, R42, 1.4426950216293334961, R13 ;  /* 0x3fb8aa3b2a2a7823 */ /* 0x000fe2000001000d */
[----:B------:R-:W-:Y:S01]  /*5990*/  @P1 FMUL R26, R26, 0.25 ;  /* 0x3e8000001a1a1820 */ /* 0x000fe20000400000 */
[----:B------:R2:W-:Y:S01]  /*59a0*/  STS.128 [R37], R4 ;  /* 0x0000000425007388 */ /* 0x0005e20000000c00 */
[----:B------:R-:W-:-:S02]  /*59b0*/  @P3 IMAD.MOV.U32 R17, RZ, RZ, 0x7f800000 ;  /* 0x7f800000ff113424 */ /* 0x000fc400078e00ff */
[----:B------:R-:W-:Y:S01]  /*59c0*/  @P1 FMUL R29, R29, 0.25 ;  /* 0x3e8000001d1d1820 */ /* 0x000fe20000400000 */
[----:B------:R-:W-:Y:S01]  /*59d0*/  SHF.L.U32 R13, R15, 0x1, RZ ;  /* 0x000000010f0d7819 */ /* 0x000fe200000006ff */
[----:B------:R-:W-:Y:S01]  /*59e0*/  @!P2 FMUL R21, R21, 16777216 ;  /* 0x4b8000001515a820 */ /* 0x000fe20000400000 */
[----:B------:R-:W-:Y:S01]  /*59f0*/  @!P2 FMUL R23, R23, 16777216 ;  /* 0x4b8000001717a820 */ /* 0x000fe20000400000 */
[----:B------:R-:W-:Y:S01]  /*5a00*/  FADD R41, R41, R42 ;  /* 0x0000002a29297221 */ /* 0x000fe20000000000 */
[----:B------:R-:W-:Y:S01]  /*5a10*/  @P1 FMUL R27, R27, 0.25 ;  /* 0x3e8000001b1b1820 */ /* 0x000fe20000400000 */
[----:B------:R-:W-:Y:S01]  /*5a20*/  @!P2 FMUL R20, R20, 16777216 ;  /* 0x4b8000001414a820 */ /* 0x000fe20000400000 */
[----:B------:R-:W-:Y:S01]  /*5a30*/  @!P2 FMUL R22, R22, 16777216 ;  /* 0x4b8000001616a820 */ /* 0x000fe20000400000 */
[----:B------:R-:W-:Y:S01]  /*5a40*/  @!P2 FMUL R24, R24, 16777216 ;  /* 0x4b8000001818a820 */ /* 0x000fe20000400000 */
[----:B------:R-:W-:Y:S01]  /*5a50*/  @!P2 FMUL R26, R26, 16777216 ;  /* 0x4b8000001a1aa820 */ /* 0x000fe20000400000 */
[----:B------:R-:W-:Y:S01]  /*5a60*/  LOP3.LUT R0, R0, 0xff, RZ, 0xc0, !PT ;  /* 0x000000ff00007812 */ /* 0x000fe200078ec0ff */
[----:B------:R-:W-:Y:S01]  /*5a70*/  @P3 FFMA.FTZ R41, R44, R17, +INF ;  /* 0x7f8000002c293423 */ /* 0x000fe20000010011 */
[----:B0-----:R-:W-:-:S02]  /*5a80*/  IMAD R19, R19, R12, RZ ;  /* 0x0000000c13137224 */ /* 0x001fc400078e02ff */
[----:B------:R-:W-:Y:S01]  /*5a90*/  @P1 FMUL R31, R31, 0.25 ;  /* 0x3e8000001f1f1820 */ /* 0x000fe20000400000 */
[----:B------:R-:W-:Y:S01]  /*5aa0*/  @!P2 FMUL R29, R29, 16777216 ;  /* 0x4b8000001d1da820 */ /* 0x000fe20000400000 */
[----:B-1----:R-:W-:Y:S01]  /*5ab0*/  IADD3 R14, P3, P5, R13, UR5, R38 ;  /* 0x000000050d0e7c10 */ /* 0x002fe2000fd7e026 */
[----:B------:R-:W-:Y:S01]  /*5ac0*/  UIMAD.WIDE UR4, UR4, 0x2, URZ ;  /* 0x00000002040478a5 */ /* 0x000fe2000f8e02ff */
[C---:B------:R-:W-:Y:S01]  /*5ad0*/  FMUL R21, R43.reuse, R21 ;  /* 0x000000152b157220 */ /* 0x040fe20000400000 */
[----:B--2---:R-:W-:Y:S01]  /*5ae0*/  FMUL R6, R43, R23 ;  /* 0x000000172b067220 */ /* 0x004fe20000400000 */
[----:B------:R-:W-:-:S04]  /*5af0*/  IMAD.HI R4, R15, 0x2, RZ ;  /* 0x000000020f047827 */ /* 0x000fc800078e02ff */
[----:B------:R-:W-:Y:S01]  /*5b00*/  @!P2 FMUL R27, R27, 16777216 ;  /* 0x4b8000001b1ba820 */ /* 0x000fe20000400000 */
[C---:B------:R-:W-:Y:S01]  /*5b10*/  FMUL R20, R43.reuse, R20 ;  /* 0x000000142b147220 */ /* 0x040fe20000400000 */
[C---:B------:R-:W-:Y:S01]  /*5b20*/  FMUL R5, R43.reuse, R22 ;  /* 0x000000162b057220 */ /* 0x040fe20000400000 */
[C---:B------:R-:W-:Y:S01]  /*5b30*/  FMUL R7, R43.reuse, R24 ;  /* 0x000000182b077220 */ /* 0x040fe20000400000 */
[----:B------:R-:W-:Y:S01]  /*5b40*/  FMUL R26, R43, R26 ;  /* 0x0000001a2b1a7220 */ /* 0x000fe20000400000 */
[----:B------:R-:W-:Y:S01]  /*5b50*/  LEA R13, R0, UR11, 0x4 ;  /* 0x0000000b000d7c11 */ /* 0x000fe2000f8e20ff */
[----:B------:R-:W-:Y:S01]  /*5b60*/  BAR.SYNC.DEFER_BLOCKING 0x0 ;  /* 0x0000000000007b1d */ /* 0x000fe20000010000 */
[----:B------:R-:W-:Y:S01]  /*5b70*/  @P1 FMUL R28, R28, 0.25 ;  /* 0x3e8000001c1c1820 */ /* 0x000fe20000400000 */
[----:B------:R-:W-:Y:S01]  /*5b80*/  @!P2 FMUL R31, R31, 16777216 ;  /* 0x4b8000001f1fa820 */ /* 0x000fe20000400000 */
[----:B------:R-:W-:Y:S01]  /*5b90*/  FMUL R18, R43, R29 ;  /* 0x0000001d2b127220 */ /* 0x000fe20000400000 */
[----:B------:R-:W-:Y:S01]  /*5ba0*/  @P1 FMUL R33, R33, 0.25 ;  /* 0x3e80000021211820 */ /* 0x000fe20000400000 */
[----:B------:R-:W-:Y:S01]  /*5bb0*/  @P1 FMUL R35, R35, 0.25 ;  /* 0x3e80000023231820 */ /* 0x000fe20000400000 */
[----:B------:R-:W-:Y:S01]  /*5bc0*/  LEA R29, R12, R19, 0x1 ;  /* 0x000000130c1d7211 */ /* 0x000fe200078e08ff */
[C---:B------:R-:W-:Y:S01]  /*5bd0*/  FMUL R16, R43.reuse, R27 ;  /* 0x0000001b2b107220 */ /* 0x040fe20000400000 */
[----:B------:R-:W-:Y:S01]  /*5be0*/  F2FP.BF16.F32.PACK_AB R24, R6, R21 ;  /* 0x000000150618723e */ /* 0x000fe200000010ff */
[----:B------:R-:W-:Y:S01]  /*5bf0*/  @!P2 FMUL R28, R28, 16777216 ;  /* 0x4b8000001c1ca820 */ /* 0x000fe20000400000 */
[----:B------:R-:W-:Y:S01]  /*5c00*/  FMUL R27, R43, R31 ;  /* 0x0000001f2b1b7220 */ /* 0x000fe20000400000 */
[----:B------:R-:W-:Y:S01]  /*5c10*/  IADD3.X R15, PT, PT, R4, UR5, R39, P3, P5 ;  /* 0x00000005040f7c10 */ /* 0x000fe20009fea427 */
[----:B------:R-:W-:Y:S01]  /*5c20*/  @!P2 FMUL R33, R33, 16777216 ;  /* 0x4b8000002121a820 */ /* 0x000fe20000400000 */
[----:B------:R-:W-:Y:S01]  /*5c30*/  F2FP.BF16.F32.PACK_AB R20, R5, R20 ;  /* 0x000000140514723e */ /* 0x000fe200000010ff */
[----:B------:R-:W-:Y:S01]  /*5c40*/  @!P2 FMUL R35, R35, 16777216 ;  /* 0x4b8000002323a820 */ /* 0x000fe20000400000 */
[----:B------:R-:W-:Y:S01]  /*5c50*/  F2FP.BF16.F32.PACK_AB R21, R26, R7 ;  /* 0x000000071a15723e */ /* 0x000fe200000010ff */
[----:B------:R-:W-:Y:S01]  /*5c60*/  @P1 FMUL R30, R30, 0.25 ;  /* 0x3e8000001e1e1820 */ /* 0x000fe20000400000 */
[----:B------:R-:W-:Y:S01]  /*5c70*/  LEA R31, R12, R29, 0x1 ;  /* 0x0000001d0c1f7211 */ /* 0x000fe200078e08ff */
[C---:B------:R-:W-:Y:S01]  /*5c80*/  FMUL R22, R43.reuse, R28 ;  /* 0x0000001c2b167220 */ /* 0x040fe20000400000 */
[----:B------:R-:W-:Y:S01]  /*5c90*/  @P1 FMUL R32, R32, 0.25 ;  /* 0x3e80000020201820 */ /* 0x000fe20000400000 */
[----:B------:R-:W-:Y:S01]  /*5ca0*/  @P1 FMUL R34, R34, 0.25 ;  /* 0x3e80000022221820 */ /* 0x000fe20000400000 */
[C---:B------:R-:W-:Y:S01]  /*5cb0*/  FMUL R28, R43.reuse, R33 ;  /* 0x000000212b1c7220 */ /* 0x040fe20000400000 */
[----:B------:R-:W-:Y:S01]  /*5cc0*/  FMUL R35, R43, R35 ;  /* 0x000000232b237220 */ /* 0x000fe20000400000 */
[----:B------:R-:W-:Y:S01]  /*5cd0*/  IMAD R33, R12, 0x2, R31 ;  /* 0x000000020c217824 */ /* 0x000fe200078e021f */
[----:B------:R-:W0:Y:S01]  /*5ce0*/  LDS.128 R8, [R13] ;  /* 0x000000000d087984 */ /* 0x000e220000000c00 */
[----:B------:R-:W-:Y:S01]  /*5cf0*/  @P1 FMUL R25, R25, 0.25 ;  /* 0x3e80000019191820 */ /* 0x000fe20000400000 */
[----:B------:R-:W-:Y:S01]  /*5d00*/  @!P2 FMUL R30, R30, 16777216 ;  /* 0x4b8000001e1ea820 */ /* 0x000fe20000400000 */
[----:B------:R-:W-:Y:S01]  /*5d10*/  @!P2 FMUL R32, R32, 16777216 ;  /* 0x4b8000002020a820 */ /* 0x000fe20000400000 */
[----:B------:R-:W-:Y:S01]  /*5d20*/  LDS.128 R4, [R13+0x1000] ;  /* 0x001000000d047984 */ /* 0x000fe20000000c00 */
[----:B------:R-:W-:Y:S01]  /*5d30*/  @!P2 FMUL R34, R34, 16777216 ;  /* 0x4b8000002222a820 */ /* 0x000fe20000400000 */
[----:B------:R-:W-:Y:S01]  /*5d40*/  F2FP.BF16.F32.PACK_AB R26, R27, R18 ;  /* 0x000000121b1a723e */ /* 0x000fe200000010ff */
[----:B------:R-:W-:Y:S01]  /*5d50*/  @!P2 FMUL R25, R25, 16777216 ;  /* 0x4b8000001919a820 */ /* 0x000fe20000400000 */
[----:B------:R-:W-:Y:S01]  /*5d60*/  F2FP.BF16.F32.PACK_AB R27, R35, R28 ;  /* 0x0000001c231b723e */ /* 0x000fe200000010ff */
[C---:B------:R-:W-:Y:S01]  /*5d70*/  FMUL R23, R43.reuse, R30 ;  /* 0x0000001e2b177220 */ /* 0x040fe20000400000 */
[C---:B------:R-:W-:Y:S01]  /*5d80*/  LEA R35, R12.reuse, R33, 0x1 ;  /* 0x000000210c237211 */ /* 0x040fe200078e08ff */
[----:B------:R-:W-:Y:S01]  /*5d90*/  FMUL R32, R43, R32 ;  /* 0x000000202b207220 */ /* 0x000fe20000400000 */
[----:B------:R-:W-:Y:S01]  /*5da0*/  FSEL R17, R41, -INF , P4 ;  /* 0xff80000029117808 */ /* 0x000fe20002000000 */
[C---:B------:R-:W-:Y:S01]  /*5db0*/  FMUL R41, R43.reuse, R34 ;  /* 0x000000222b297220 */ /* 0x040fe20000400000 */
[----:B------:R-:W-:Y:S01]  /*5dc0*/  LEA R39, R12, R35, 0x1 ;  /* 0x000000230c277211 */ /* 0x000fe200078e08ff */
[----:B------:R-:W-:Y:S01]  /*5dd0*/  FMUL R25, R43, R25 ;  /* 0x000000192b197220 */ /* 0x000fe20000400000 */
[----:B------:R-:W-:Y:S01]  /*5de0*/  F2FP.BF16.F32.PACK_AB R22, R23, R22 ;  /* 0x000000161716723e */ /* 0x000fe200000010ff */
[----:B------:R-:W-:Y:S01]  /*5df0*/  FFMA R17, R17, 0.69314718246459960938, R40 ;  /* 0x3f31721811117823 */ /* 0x000fe20000000028 */
[----:B------:R-:W-:Y:S01]  /*5e00*/  BAR.SYNC.DEFER_BLOCKING 0x0 ;  /* 0x0000000000007b1d */ /* 0x000fe20000010000 */
[----:B------:R-:W-:-:S02]  /*5e10*/  F2FP.BF16.F32.PACK_AB R23, R41, R32 ;  /* 0x000000202917723e */ /* 0x000fc400000010ff */
[----:B------:R-:W-:Y:S02]  /*5e20*/  LEA R41, R12, R39, 0x1 ;  /* 0x000000270c297211 */ /* 0x000fe400078e08ff */
[----:B------:R-:W-:Y:S01]  /*5e30*/  F2FP.BF16.F32.PACK_AB R25, R16, R25 ;  /* 0x000000191019723e */ /* 0x000fe200000010ff */
[----:B------:R-:W1:Y:S01]  /*5e40*/  LDCU UR4, c[0x0][0x3ec] ;  /* 0x00007d80ff0477ac */ /* 0x000e620008000800 */
[-C--:B------:R-:W-:Y:S01]  /*5e50*/  LEA R18, P1, R19, R14.reuse, 0x1 ;  /* 0x0000000e13127211 */ /* 0x080fe200078208ff */
[----:B------:R-:W-:Y:S01]  /*5e60*/  IMAD R43, R12, 0x2, R41 ;  /* 0x000000020c2b7824 */ /* 0x000fe200078e0229 */
[-C--:B------:R-:W-:Y:S02]  /*5e70*/  LEA R28, P2, R29, R14.reuse, 0x1 ;  /* 0x0000000e1d1c7211 */ /* 0x080fe400078408ff */
[----:B------:R-:W-:Y:S02]  /*5e80*/  LEA.HI.X.SX32 R19, R19, R15, 0x1, P1 ;  /* 0x0000000f13137211 */ /* 0x000fe400008f0eff */
[----:B------:R-:W-:-:S02]  /*5e90*/  LEA R30, P1, R31, R14, 0x1 ;  /* 0x0000000e1f1e7211 */ /* 0x000fc400078208ff */
[----:B------:R-:W-:Y:S02]  /*5ea0*/  LEA R45, R12, R43, 0x1 ;  /* 0x0000002b0c2d7211 */ /* 0x000fe400078e08ff */
[-C--:B------:R-:W-:Y:S02]  /*5eb0*/  LEA.HI.X.SX32 R31, R31, R15.reuse, 0x1, P1 ;  /* 0x0000000f1f1f7211 */ /* 0x080fe400008f0eff */
[----:B------:R-:W-:Y:S02]  /*5ec0*/  LEA.HI.X.SX32 R29, R29, R15, 0x1, P2 ;  /* 0x0000000f1d1d7211 */ /* 0x000fe400010f0eff */
[----:B0-----:R-:W-:Y:S01]  /*5ed0*/  PRMT R16, R8, 0x7632, R16 ;  /* 0x0000763208107816 */ /* 0x001fe20000000010 */
[----:B------:R0:W-:Y:S01]  /*5ee0*/  STS.128 [R37], R20 ;  /* 0x0000001425007388 */ /* 0x0001e20000000c00 */
[----:B-1----:R-:W-:-:S03]  /*5ef0*/  UIMAD UR4, UR10, UR4, URZ ;  /* 0x000000040a0472a4 */ /* 0x002fc6000f8e02ff */
[----:B------:R1:W-:Y:S01]  /*5f00*/  STS.128 [R37+0x800], R24 ;  /* 0x0008001825007388 */ /* 0x0003e20000000c00 */
[----:B------:R-:W-:Y:S02]  /*5f10*/  USHF.L.U32 UR6, UR4, 0x2, URZ ;  /* 0x0000000204067899 */ /* 0x000fe400080006ff */
[----:B------:R-:W-:Y:S01]  /*5f20*/  UIMAD.WIDE UR4, UR4, 0x4, URZ ;  /* 0x00000004040478a5 */ /* 0x000fe2000f8e02ff */
[----:B------:R-:W-:Y:S01]  /*5f30*/  BAR.SYNC.DEFER_BLOCKING 0x0 ;  /* 0x0000000000007b1d */ /* 0x000fe20000010000 */
[C---:B0-----:R-:W-:Y:S02]  /*5f40*/  LEA R20, P1, R33.reuse, R14, 0x1 ;  /* 0x0000000e21147211 */ /* 0x041fe400078208ff */
[C---:B-1----:R-:W-:Y:S02]  /*5f50*/  LEA R27, R12.reuse, R45, 0x1 ;  /* 0x0000002d0c1b7211 */ /* 0x042fe400078e08ff */
[----:B------:R-:W-:Y:S02]  /*5f60*/  LEA.HI.X.SX32 R21, R33, R15, 0x1, P1 ;  /* 0x0000000f21157211 */ /* 0x000fe400008f0eff */
[----:B------:R-:W-:-:S02]  /*5f70*/  LEA R33, R12, R27, 0x1 ;  /* 0x0000001b0c217211 */ /* 0x000fc400078e08ff */
[CC--:B------:R-:W-:Y:S02]  /*5f80*/  LEA R22, P1, R35.reuse, R14.reuse, 0x1 ;  /* 0x0000000e23167211 */ /* 0x0c0fe400078208ff */
[C---:B------:R-:W-:Y:S02]  /*5f90*/  LEA R37, R12.reuse, R33, 0x1 ;  /* 0x000000210c257211 */ /* 0x040fe400078e08ff */
[-C--:B------:R-:W-:Y:S02]  /*5fa0*/  LEA.HI.X.SX32 R23, R35, R15.reuse, 0x1, P1 ;  /* 0x0000000f23177211 */ /* 0x080fe400008f0eff */
[C---:B------:R-:W-:Y:S01]  /*5fb0*/  LEA R24, P1, R39.reuse, R14, 0x1 ;  /* 0x0000000e27187211 */ /* 0x040fe200078208ff */
[----:B------:R-:W-:Y:S01]  /*5fc0*/  IMAD R35, R12, 0x2, R37 ;  /* 0x000000020c237824 */ /* 0x000fe200078e0225 */
[----:B------:R0:W-:Y:S02]  /*5fd0*/  STG.E.U16 desc[UR32][R18.64], R8 ;  /* 0x0000000812007986 */ /* 0x0001e4000c101520 */
[----:B------:R-:W-:-:S02]  /*5fe0*/  LEA.HI.X.SX32 R25, R39, R15, 0x1, P1 ;  /* 0x0000000f27197211 */ /* 0x000fc400008f0eff */
[----:B------:R-:W-:Y:S01]  /*5ff0*/  LEA R39, R12, R35, 0x1 ;  /* 0x000000230c277211 */ /* 0x000fe200078e08ff */
[----:B------:R1:W-:Y:S04]  /*6000*/  STG.E.U16 desc[UR32][R28.64], R16 ;  /* 0x000000101c007986 */ /* 0x0003e8000c101520 */
[----:B------:R2:W-:Y:S01]  /*6010*/  STG.E.U16 desc[UR32][R30.64], R9 ;  /* 0x000000091e007986 */ /* 0x0005e2000c101520 */
[----:B0-----:R-:W-:Y:S02]  /*6020*/  PRMT R18, R9, 0x7632, R18 ;  /* 0x0000763209127816 */ /* 0x001fe40000000012 */
[----:B-1----:R-:W-:-:S03]  /*6030*/  LEA R28, P1, R41, R14, 0x1 ;  /* 0x0000000e291c7211 */ /* 0x002fc600078208ff */
[----:B------:R0:W-:Y:S01]  /*6040*/  STG.E.U16 desc[UR32][R20.64], R18 ;  /* 0x0000001214007986 */ /* 0x0001e2000c101520 */
[----:B------:R-:W-:Y:S02]  /*6050*/  PRMT R16, R11, 0x7632, R16 ;  /* 0x000076320b107816 */ /* 0x000fe40000000010 */
[----:B--2---:R-:W-:Y:S01]  /*6060*/  LEA R31, R12, R39, 0x1 ;  /* 0x000000270c1f7211 */ /* 0x004fe200078e08ff */
[----:B------:R1:W-:Y:S01]  /*6070*/  STG.E.U16 desc[UR32][R22.64], R10 ;  /* 0x0000000a16007986 */ /* 0x0003e2000c101520 */
[----:B------:R-:W-:Y:S02]  /*6080*/  PRMT R9, R10, 0x7632, R9 ;  /* 0x000076320a097816 */ /* 0x000fe40000000009 */
[----:B------:R-:W-:Y:S02]  /*6090*/  LEA.HI.X.SX32 R29, R41, R15, 0x1, P1 ;  /* 0x0000000f291d7211 */ /* 0x000fe400008f0eff */
[----:B------:R-:W-:Y:S01]  /*60a0*/  LEA R8, P1, R43, R14, 0x1 ;  /* 0x0000000e2b087211 */ /* 0x000fe200078208ff */
[----:B------:R2:W-:Y:S01]  /*60b0*/  STG.E.U16 desc[UR32][R24.64], R9 ;  /* 0x0000000918007986 */ /* 0x0005e2000c101520 */
[----:B------:R-:W-:-:S02]  /*60c0*/  LEA R41, R12, R31, 0x1 ;  /* 0x0000001f0c297211 */ /* 0x000fc400078e08ff */
[-C--:B0-----:R-:W-:Y:S01]  /*60d0*/  LEA R20, P2, R27, R14.reuse, 0x1 ;  /* 0x0000000e1b147211 */ /* 0x081fe200078408ff */
[----:B------:R0:W-:Y:S01]  /*60e0*/  STG.E.U16 desc[UR32][R28.64], R11 ;  /* 0x0000000b1c007986 */ /* 0x0001e2000c101520 */
[----:B-1----:R-:W-:Y:S02]  /*60f0*/  LEA R22, P3, R35, R14, 0x1 ;  /* 0x0000000e23167211 */ /* 0x002fe400078608ff */
[-C--:B------:R-:W-:Y:S02]  /*6100*/  LEA.HI.X.SX32 R21, R27, R15.reuse, 0x1, P2 ;  /* 0x0000000f1b157211 */ /* 0x080fe400010f0eff */
[-C--:B------:R-:W-:Y:S02]  /*6110*/  LEA.HI.X.SX32 R23, R35, R15.reuse, 0x1, P3 ;  /* 0x0000000f23177211 */ /* 0x080fe400018f0eff */
[----:B--2---:R-:W-:Y:S02]  /*6120*/  LEA.HI.X.SX32 R9, R43, R15, 0x1, P1 ;  /* 0x0000000f2b097211 */ /* 0x004fe400008f0eff */
[----:B------:R-:W-:-:S02]  /*6130*/  LEA R43, R12, R41, 0x1 ;  /* 0x000000290c2b7211 */ /* 0x000fc400078e08ff */
[-C--:B------:R-:W-:Y:S01]  /*6140*/  LEA R18, P1, R45, R14.reuse, 0x1 ;  /* 0x0000000e2d127211 */ /* 0x080fe200078208ff */
[----:B------:R-:W-:Y:S01]  /*6150*/  STG.E.U16 desc[UR32][R8.64], R16 ;  /* 0x0000001008007986 */ /* 0x000fe2000c101520 */
[-C--:B------:R-:W-:Y:S01]  /*6160*/  LEA R24, P2, R37, R14.reuse, 0x1 ;  /* 0x0000000e25187211 */ /* 0x080fe200078408ff */
[C---:B------:R-:W-:Y:S01]  /*6170*/  IMAD R47, R12.reuse, 0x2, R43 ;  /* 0x000000020c2f7824 */ /* 0x040fe200078e022b */
[-C--:B------:R-:W-:Y:S01]  /*6180*/  LEA.HI.X.SX32 R19, R45, R15.reuse, 0x1, P1 ;  /* 0x0000000f2d137211 */ /* 0x080fe200008f0eff */
[----:B------:R-:W1:Y:S01]  /*6190*/  LDS.128 R8, [R13] ;  /* 0x000000000d087984 */ /* 0x000e620000000c00 */
[----:B------:R-:W-:Y:S02]  /*61a0*/  LEA.HI.X.SX32 R25, R37, R15, 0x1, P2 ;  /* 0x0000000f25197211 */ /* 0x000fe400010f0eff */
[----:B------:R-:W-:Y:S02]  /*61b0*/  LEA R49, R12, R47, 0x1 ;  /* 0x0000002f0c317211 */ /* 0x000fe400078e08ff */
[----:B------:R-:W-:-:S02]  /*61c0*/  LEA R26, P1, R33, R14, 0x1 ;  /* 0x0000000e211a7211 */ /* 0x000fc400078208ff */
[C---:B------:R-:W-:Y:S02]  /*61d0*/  LEA R45, R12.reuse, R49, 0x1 ;  /* 0x000000310c2d7211 */ /* 0x040fe400078e08ff */
[-C--:B------:R-:W-:Y:S02]  /*61e0*/  LEA R32, P3, R41, R14.reuse, 0x1 ;  /* 0x0000000e29207211 */ /* 0x080fe400078608ff */
[C---:B------:R-:W-:Y:S02]  /*61f0*/  LEA R51, R12.reuse, R45, 0x1 ;  /* 0x0000002d0c337211 */ /* 0x040fe400078e08ff */
[----:B------:R-:W-:Y:S02]  /*6200*/  LEA.HI.X.SX32 R27, R33, R15, 0x1, P1 ;  /* 0x0000000f211b7211 */ /* 0x000fe400008f0eff */
[----:B------:R-:W-:Y:S02]  /*6210*/  LEA R37, R12, R51, 0x1 ;  /* 0x000000330c257211 */ /* 0x000fe400078e08ff */
[----:B------:R-:W-:-:S02]  /*6220*/  LEA R30, P2, R31, R14, 0x1 ;  /* 0x0000000e1f1e7211 */ /* 0x000fc400078408ff */
[----:B------:R-:W-:Y:S01]  /*6230*/  LEA.HI.X.SX32 R33, R41, R15, 0x1, P3 ;  /* 0x0000000f29217211 */ /* 0x000fe200018f0eff */
[C---:B------:R-:W-:Y:S01]  /*6240*/  IMAD R53, R12.reuse, 0x2, R37 ;  /* 0x000000020c357824 */ /* 0x040fe200078e0225 */
[-C--:B------:R-:W-:Y:S02]  /*6250*/  LEA R40, P3, R49, R14.reuse, 0x1 ;  /* 0x0000000e31287211 */ /* 0x080fe400078608ff */
[----:B0-----:R-:W-:Y:S02]  /*6260*/  LEA R28, P1, R39, R14, 0x1 ;  /* 0x0000000e271c7211 */ /* 0x001fe400078208ff */
[C---:B------:R-:W-:Y:S02]  /*6270*/  LEA R55, R12.reuse, R53, 0x1 ;  /* 0x000000350c377211 */ /* 0x040fe400078e08ff */
[----:B------:R-:W-:Y:S02]  /*6280*/  LEA.HI.X.SX32 R31, R31, R15, 0x1, P2 ;  /* 0x0000000f1f1f7211 */ /* 0x000fe400010f0eff */
[----:B------:R-:W-:-:S02]  /*6290*/  LEA R57, R12, R55, 0x1 ;  /* 0x000000370c397211 */ /* 0x000fc400078e08ff */
[-C--:B------:R-:W-:Y:S02]  /*62a0*/  LEA R38, P2, R47, R14.reuse, 0x1 ;  /* 0x0000000e2f267211 */ /* 0x080fe400078408ff */
[C---:B------:R-:W-:Y:S02]  /*62b0*/  LEA R59, R12.reuse, R57, 0x1 ;  /* 0x000000390c3b7211 */ /* 0x040fe400078e08ff */
[----:B------:R-:W-:Y:S02]  /*62c0*/  LEA.HI.X.SX32 R41, R49, R15, 0x1, P3 ;  /* 0x0000000f31297211 */ /* 0x000fe400018f0eff */
[----:B------:R-:W-:Y:S02]  /*62d0*/  LEA R46, P3, R37, R14, 0x1 ;  /* 0x0000000e252e7211 */ /* 0x000fe400078608ff */
[----:B------:R-:W-:Y:S01]  /*62e0*/  LEA R61, R12, R59, 0x1 ;  /* 0x0000003b0c3d7211 */ /* 0x000fe200078e08ff */
[----:B-1----:R0:W-:Y:S01]  /*62f0*/  STG.E.U16 desc[UR32][R18.64], R8 ;  /* 0x0000000812007986 */ /* 0x0021e2000c101520 */
[----:B------:R-:W-:-:S02]  /*6300*/  LEA.HI.X.SX32 R29, R39, R15, 0x1, P1 ;  /* 0x0000000f271d7211 */ /* 0x000fc400008f0eff */
[-C--:B------:R-:W-:Y:S02]  /*6310*/  LEA R34, P1, R43, R14.reuse, 0x1 ;  /* 0x0000000e2b227211 */ /* 0x080fe400078208ff */
[-C--:B------:R-:W-:Y:S02]  /*6320*/  LEA.HI.X.SX32 R39, R47, R15.reuse, 0x1, P2 ;  /* 0x0000000f2f277211 */ /* 0x080fe400010f0eff */
[-C--:B------:R-:W-:Y:S01]  /*6330*/  LEA.HI.X.SX32 R47, R37, R15.reuse, 0x1, P3 ;  /* 0x0000000f252f7211 */ /* 0x080fe200018f0eff */
[----:B------:R-:W-:Y:S01]  /*6340*/  IMAD R37, R12, 0x2, R61 ;  /* 0x000000020c257824 */ /* 0x000fe200078e023d */
[----:B------:R-:W-:Y:S02]  /*6350*/  LEA.HI.X.SX32 R35, R43, R15, 0x1, P1 ;  /* 0x0000000f2b237211 */ /* 0x000fe400008f0eff */
[-C--:B------:R-:W-:Y:S02]  /*6360*/  LEA R42, P1, R45, R14.reuse, 0x1 ;  /* 0x0000000e2d2a7211 */ /* 0x080fe400078208ff */
[----:B------:R-:W-:-:S02]  /*6370*/  LEA R44, P2, R51, R14, 0x1 ;  /* 0x0000000e332c7211 */ /* 0x000fc400078408ff */
[C---:B------:R-:W-:Y:S02]  /*6380*/  LEA R63, R12.reuse, R37, 0x1 ;  /* 0x000000250c3f7211 */ /* 0x040fe400078e08ff */
[-C--:B------:R-:W-:Y:S02]  /*6390*/  LEA.HI.X.SX32 R43, R45, R15.reuse, 0x1, P1 ;  /* 0x0000000f2d2b7211 */ /* 0x080fe400008f0eff */
[----:B------:R-:W-:Y:S02]  /*63a0*/  LEA.HI.X.SX32 R45, R51, R15, 0x1, P2 ;  /* 0x0000000f332d7211 */ /* 0x000fe400010f0eff */
[-C--:B------:R-:W-:Y:S02]  /*63b0*/  LEA R48, P1, R53, R14.reuse, 0x1 ;  /* 0x0000000e35307211 */ /* 0x080fe400078208ff */
[----:B------:R-:W-:Y:S02]  /*63c0*/  LEA R50, P2, R55, R14, 0x1 ;  /* 0x0000000e37327211 */ /* 0x000fe400078408ff */
[----:B------:R-:W-:-:S02]  /*63d0*/  LEA R65, R12, R63, 0x1 ;  /* 0x0000003f0c417211 */ /* 0x000fc400078e08ff */
[-C--:B------:R-:W-:Y:S02]  /*63e0*/  LEA R52, P3, R57, R14.reuse, 0x1 ;  /* 0x0000000e39347211 */ /* 0x080fe400078608ff */
[-C--:B------:R-:W-:Y:S02]  /*63f0*/  LEA.HI.X.SX32 R49, R53, R15.reuse, 0x1, P1 ;  /* 0x0000000f35317211 */ /* 0x080fe400008f0eff */
[----:B------:R-:W-:Y:S02]  /*6400*/  LEA.HI.X.SX32 R51, R55, R15, 0x1, P2 ;  /* 0x0000000f37337211 */ /* 0x000fe400010f0eff */
[----:B------:R-:W-:Y:S02]  /*6410*/  LEA R54, P1, R59, R14, 0x1 ;  /* 0x0000000e3b367211 */ /* 0x000fe400078208ff */
[----:B------:R-:W-:Y:S02]  /*6420*/  LEA R67, R12, R65, 0x1 ;  /* 0x000000410c437211 */ /* 0x000fe400078e08ff */
[----:B------:R-:W-:-:S02]  /*6430*/  LEA.HI.X.SX32 R53, R57, R15, 0x1, P3 ;  /* 0x0000000f39357211 */ /* 0x000fc400018f0eff */
[-C--:B------:R-:W-:Y:S02]  /*6440*/  LEA R56, P2, R61, R14.reuse, 0x1 ;  /* 0x0000000e3d387211 */ /* 0x080fe400078408ff */
[-C--:B------:R-:W-:Y:S02]  /*6450*/  LEA R58, P3, R37, R14.reuse, 0x1 ;  /* 0x0000000e253a7211 */ /* 0x080fe400078608ff */
[----:B------:R-:W-:Y:S02]  /*6460*/  LEA.HI.X.SX32 R55, R59, R15, 0x1, P1 ;  /* 0x0000000f3b377211 */ /* 0x000fe400008f0eff */
[----:B------:R-:W-:Y:S02]  /*6470*/  LEA R12, R12, R67, 0x1 ;  /* 0x000000430c0c7211 */ /* 0x000fe400078e08ff */
[----:B------:R-:W-:Y:S02]  /*6480*/  LEA.HI.X.SX32 R57, R61, R15, 0x1, P2 ;  /* 0x0000000f3d397211 */ /* 0x000fe400010f0eff */
[----:B------:R-:W-:-:S02]  /*6490*/  LEA R60, P1, R63, R14, 0x1 ;  /* 0x0000000e3f3c7211 */ /* 0x000fc400078208ff */
[-C--:B------:R-:W-:Y:S02]  /*64a0*/  LEA.HI.X.SX32 R59, R37, R15.reuse, 0x1, P3 ;  /* 0x0000000f253b7211 */ /* 0x080fe400018f0eff */
[-C--:B------:R-:W-:Y:S02]  /*64b0*/  LEA R62, P2, R65, R14.reuse, 0x1 ;  /* 0x0000000e413e7211 */ /* 0x080fe400078408ff */
[-C--:B------:R-:W-:Y:S02]  /*64c0*/  LEA R64, P3, R67, R14.reuse, 0x1 ;  /* 0x0000000e43407211 */ /* 0x080fe400078608ff */
[----:B------:R-:W-:Y:S02]  /*64d0*/  LEA R66, P4, R12, R14, 0x1 ;  /* 0x0000000e0c427211 */ /* 0x000fe400078808ff */
[-C--:B------:R-:W-:Y:S02]  /*64e0*/  LEA.HI.X.SX32 R61, R63, R15.reuse, 0x1, P1 ;  /* 0x0000000f3f3d7211 */ /* 0x080fe400008f0eff */
[----:B------:R-:W-:-:S02]  /*64f0*/  LEA.HI.X.SX32 R63, R65, R15, 0x1, P2 ;  /* 0x0000000f413f7211 */ /* 0x000fc400010f0eff */
[-C--:B------:R-:W-:Y:S02]  /*6500*/  LEA.HI.X.SX32 R65, R67, R15.reuse, 0x1, P3 ;  /* 0x0000000f43417211 */ /* 0x080fe400018f0eff */
[----:B------:R-:W-:Y:S02]  /*6510*/  LEA.HI.X.SX32 R67, R12, R15, 0x1, P4 ;  /* 0x0000000f0c437211 */ /* 0x000fe400020f0eff */
[----:B------:R-:W1:Y:S01]  /*6520*/  LDS.128 R12, [R13+0x1000] ;  /* 0x001000000d0c7984 */ /* 0x000e620000000c00 */
[----:B------:R-:W-:Y:S02]  /*6530*/  PRMT R16, R8, 0x7632, R16 ;  /* 0x0000763208107816 */ /* 0x000fe40000000010 */
[----:B0-----:R-:W-:Y:S02]  /*6540*/  PRMT R19, R9, 0x7632, R19 ;  /* 0x0000763209137816 */ /* 0x001fe40000000013 */
[----:B------:R-:W-:Y:S01]  /*6550*/  PRMT R8, R4, 0x7632, R8 ;  /* 0x0000763204087816 */ /* 0x000fe20000000008 */
[----:B------:R0:W-:Y:S01]  /*6560*/  STG.E.U16 desc[UR32][R20.64], R16 ;  /* 0x0000001014007986 */ /* 0x0001e2000c101520 */
[----:B------:R-:W-:Y:S01]  /*6570*/  ISETP.GE.U32.AND P1, PT, R0, 0x80, PT ;  /* 0x000000800000780c */ /* 0x000fe20003f26070 */
[----:B------:R-:W-:-:S02]  /*6580*/  IMAD.HI R0, R3, 0x4, RZ ;  /* 0x0000000403007827 */ /* 0x000fc400078e02ff */
[----:B------:R2:W-:Y:S04]  /*6590*/  STG.E.U16 desc[UR32][R26.64], R9 ;  /* 0x000000091a007986 */ /* 0x0005e8000c101520 */
[----:B------:R3:W-:Y:S01]  /*65a0*/  STG.E.U16 desc[UR32][R24.64], R19 ;  /* 0x0000001318007986 */ /* 0x0007e2000c101520 */
[----:B0-----:R-:W-:-:S03]  /*65b0*/  PRMT R21, R10, 0x7632, R21 ;  /* 0x000076320a157816 */ /* 0x001fc60000000015 */
[----:B------:R0:W-:Y:S01]  /*65c0*/  STG.E.U16 desc[UR32][R22.64], R10 ;  /* 0x0000000a16007986 */ /* 0x0001e2000c101520 */
[----:B------:R-:W-:Y:S02]  /*65d0*/  PRMT R16, R5, 0x7632, R16 ;  /* 0x0000763205107816 */ /* 0x000fe40000000010 */
[----:B--2---:R-:W-:Y:S01]  /*65e0*/  PRMT R9, R6, 0x7632, R9 ;  /* 0x0000763206097816 */ /* 0x004fe20000000009 */
[----:B------:R2:W-:Y:S01]  /*65f0*/  STG.E.U16 desc[UR32][R28.64], R21 ;  /* 0x000000151c007986 */ /* 0x0005e2000c101520 */
[----:B---3--:R-:W-:-:S03]  /*6600*/  PRMT R25, R7, 0x7632, R25 ;  /* 0x0000763207197816 */ /* 0x008fc60000000019 */
[----:B------:R3:W-:Y:S01]  /*6610*/  STG.E.U16 desc[UR32][R30.64], R11 ;  /* 0x0000000b1e007986 */ /* 0x0007e2000c101520 */
[----:B0-----:R-:W-:-:S05]  /*6620*/  PRMT R23, R11, 0x7632, R23 ;  /* 0x000076320b177816 */ /* 0x001fca0000000017 */
[----:B------:R0:W-:Y:S04]  /*6630*/  STG.E.U16 desc[UR32][R32.64], R23 ;  /* 0x0000001720007986 */ /* 0x0001e8000c101520 */
[----:B------:R-:W-:Y:S01]  /*6640*/  STG.E.U16 desc[UR32][R34.64], R4 ;  /* 0x0000000422007986 */ /* 0x000fe2000c101520 */
[----:B-1----:R-:W-:Y:S02]  /*6650*/  PRMT R27, R12, 0x7632, R27 ;  /* 0x000076320c1b7816 */ /* 0x002fe4000000001b */
[----:B--2---:R-:W-:Y:S01]  /*6660*/  PRMT R29, R13, 0x7632, R29 ;  /* 0x000076320d1d7816 */ /* 0x004fe2000000001d */
[----:B------:R-:W-:Y:S01]  /*6670*/  STG.E.U16 desc[UR32][R38.64], R8 ;  /* 0x0000000826007986 */ /* 0x000fe2000c101520 */
[----:B---3--:R-:W-:-:S03]  /*6680*/  PRMT R31, R14, 0x7632, R31 ;  /* 0x000076320e1f7816 */ /* 0x008fc6000000001f */
[----:B------:R1:W-:Y:S01]  /*6690*/  STG.E.U16 desc[UR32][R40.64], R5 ;  /* 0x0000000528007986 */ /* 0x0003e2000c101520 */
[----:B0-----:R-:W-:-:S03]  /*66a0*/  PRMT R33, R15, 0x7632, R33 ;  /* 0x000076320f217816 */ /* 0x001fc60000000021 */
[----:B------:R-:W-:Y:S04]  /*66b0*/  STG.E.U16 desc[UR32][R42.64], R16 ;  /* 0x000000102a007986 */ /* 0x000fe8000c101520 */
[----:B------:R-:W-:Y:S04]  /*66c0*/  STG.E.U16 desc[UR32][R44.64], R6 ;  /* 0x000000062c007986 */ /* 0x000fe8000c101520 */
[----:B------:R0:W-:Y:S01]  /*66d0*/  STG.E.U16 desc[UR32][R46.64], R9 ;  /* 0x000000092e007986 */ /* 0x0001e2000c101520 */
[----:B-1----:R-:W-:-:S03]  /*66e0*/  IMAD.SHL.U32 R5, R3, 0x4, RZ ;  /* 0x0000000403057824 */ /* 0x002fc600078e00ff */
[----:B------:R-:W-:Y:S04]  /*66f0*/  STG.E.U16 desc[UR32][R48.64], R7 ;  /* 0x0000000730007986 */ /* 0x000fe8000c101520 */
[----:B------:R-:W-:Y:S04]  /*6700*/  STG.E.U16 desc[UR32][R50.64], R25 ;  /* 0x0000001932007986 */ /* 0x000fe8000c101520 */
[----:B------:R-:W-:Y:S01]  /*6710*/  STG.E.U16 desc[UR32][R52.64], R12 ;  /* 0x0000000c34007986 */ /* 0x000fe2000c101520 */
[----:B0-----:R-:W0:Y:S03]  /*6720*/  LDC.64 R8, c[0x0][0x3a0] ;  /* 0x0000e800ff087b82 */ /* 0x001e260000000a00 */
[----:B------:R-:W-:Y:S04]  /*6730*/  STG.E.U16 desc[UR32][R54.64], R27 ;  /* 0x0000001b36007986 */ /* 0x000fe8000c101520 */
[----:B------:R-:W-:Y:S04]  /*6740*/  STG.E.U16 desc[UR32][R56.64], R13 ;  /* 0x0000000d38007986 */ /* 0x000fe8000c101520 */
[----:B------:R-:W-:Y:S04]  /*6750*/  STG.E.U16 desc[UR32][R58.64], R29 ;  /* 0x0000001d3a007986 */ /* 0x000fe8000c101520 */
[----:B------:R-:W-:Y:S04]  /*6760*/  STG.E.U16 desc[UR32][R60.64], R14 ;  /* 0x0000000e3c007986 */ /* 0x000fe8000c101520 */
[----:B------:R-:W-:Y:S04]  /*6770*/  STG.E.U16 desc[UR32][R62.64], R31 ;  /* 0x0000001f3e007986 */ /* 0x000fe8000c101520 */
[----:B------:R-:W-:Y:S04]  /*6780*/  STG.E.U16 desc[UR32][R64.64], R15 ;  /* 0x0000000f40007986 */ /* 0x000fe8000c101520 */
[----:B------:R-:W-:Y:S01]  /*6790*/  STG.E.U16 desc[UR32][R66.64], R33 ;  /* 0x0000002142007986 */ /* 0x000fe2000c101520 */
[----:B------:R-:W-:Y:S06]  /*67a0*/  BAR.SYNC.DEFER_BLOCKING 0x0 ;  /* 0x0000000000007b1d */ /* 0x000fec0000010000 */
[----:B------:R0:W-:Y:S02]  /*67b0*/  STSM.16.M88 [R2], R17 ;  /* 0x0000001102007844 */ /* 0x0001e40000000000 */
[----:B------:R-:W-:Y:S01]  /*67c0*/  BAR.SYNC.DEFER_BLOCKING 0x0 ;  /* 0x0000000000007b1d */ /* 0x000fe20000010000 */
[----:B0-----:R-:W-:-:S04]  /*67d0*/  IADD3 R2, P2, P3, R5, UR6, R8 ;  /* 0x0000000605027c10 */ /* 0x001fc8000fb5e008 */
[----:B------:R-:W-:Y:S01]  /*67e0*/  IADD3.X R3, PT, PT, R0, UR5, R9, P2, P3 ;  /* 0x0000000500037c10 */ /* 0x000fe200097e6409 */
[----:B------:R-:W0:Y:S04]  /*67f0*/  LDSM.16.M88 R7, [R36+UR11] ;  /* 0x0000000b2407783b */ /* 0x000e280008000000 */
[----:B0-----:R0:W-:Y:S01]  /*6800*/  @!P1 STG.E desc[UR32][R2.64], R7 ;  /* 0x0000000702009986 */ /* 0x0011e2000c101920 */
[----:B------:R-:W-:Y:S06]  /*6810*/  BAR.SYNC.DEFER_BLOCKING 0x0 ;  /* 0x0000000000007b1d */ /* 0x000fec0000010000 */
[----:B------:R-:W-:Y:S05]  /*6820*/  @P0 BRA `(.L_x_20) ;  /* 0x0000000000a00947 */ /* 0x000fea0003800000 */
[----:B------:R-:W1:Y:S01]  /*6830*/  S2UR UR5, SR_CgaCtaId ;  /* 0x00000000000579c3 */ /* 0x000e620000008800 */
[----:B------:R-:W-:Y:S01]  /*6840*/  NOP ;  /* 0x0000000000007918 */ /* 0x000fe20000000000 */
[----:B------:R-:W-:Y:S01]  /*6850*/  UMOV UR4, 0x50 ;  /* 0x0000005000047882 */ /* 0x000fe20000000000 */
[----:B------:R-:W-:Y:S02]  /*6860*/  MOV R0, UR12 ;  /* 0x0000000c00007c02 */ /* 0x000fe40008000f00 */
[----:B0-----:R-:W-:Y:S02]  /*6870*/  MOV R3, 0xff ;  /* 0x000000ff00037802 */ /* 0x001fe40000000f00 */
[----:B------:R-:W-:Y:S02]  /*6880*/  LOP3.LUT R0, R0, 0xffff, RZ, 0xc0, !PT ;  /* 0x0000ffff00007812 */ /* 0x000fe400078ec0ff */
[----:B------:R-:W-:Y:S02]  /*6890*/  MOV R7, 0x1 ;  /* 0x0000000100077802 */ /* 0x000fe40000000f00 */
[----:B------:R-:W-:-:S04]  /*68a0*/  SHF.R.U32.HI R0, RZ, 0x5, R0 ;  /* 0x00000005ff007819 */ /* 0x000fc80000011600 */
[----:B------:R-:W-:Y:S02]  /*68b0*/  IADD3 R2, PT, PT, R0, 0x10, RZ ;  /* 0x0000001000027810 */ /* 0x000fe40007ffe0ff */
[----:B------:R-:W-:Y:S01]  /*68c0*/  SHF.L.U32 R0, R3, R0, RZ ;  /* 0x0000000003007219 */ /* 0x000fe200000006ff */
[----:B-1----:R-:W-:Y:S01]  /*68d0*/  ULEA UR6, UR5, UR4, 0x18 ;  /* 0x0000000405067291 */ /* 0x002fe2000f8ec0ff */
[----:B------:R-:W-:-:S04]  /*68e0*/  SHF.L.U32 R3, R7, R2, RZ ;  /* 0x0000000207037219 */ /* 0x000fc800000006ff */
[----:B------:R-:W-:-:S04]  /*68f0*/  LOP3.LUT R0, R3, R0, RZ, 0xfc, !PT ;  /* 0x0000000003007212 */ /* 0x000fc800078efcff */
[----:B------:R-:W0:Y:S01]  /*6900*/  LDS R5, [UR6] ;  /* 0x00000006ff057984 */ /* 0x000e220008000800 */
[C---:B------:R-:W-:Y:S02]  /*6910*/  LOP3.LUT R2, R0.reuse, 0xffff, RZ, 0xc0, !PT ;  /* 0x0000ffff00027812 */ /* 0x040fe400078ec0ff */
[----:B0-----:R-:W-:-:S04]  /*6920*/  LOP3.LUT R3, R0, 0xffff, R5, 0x80, !PT ;  /* 0x0000ffff00037812 */ /* 0x001fc800078e8005 */
[----:B------:R-:W-:-:S13]  /*6930*/  ISETP.NE.AND P0, PT, R3, R2, PT ;  /* 0x000000020300720c */ /* 0x000fda0003f05270 */
[----:B------:R-:W-:Y:S05]  /*6940*/  @P0 BRA `(.L_x_21) ;  /* 0x0000000000500947 */ /* 0x000fea0003800000 */
[----:B------:R-:W-:Y:S02]  /*6950*/  SHF.R.U32.HI R5, RZ, 0x10, R5 ;  /* 0x00000010ff057819 */ /* 0x000fe40000011605 */
[----:B------:R-:W-:-:S04]  /*6960*/  SHF.R.U32.HI R2, RZ, 0x10, R0 ;  /* 0x00000010ff027819 */ /* 0x000fc80000011600 */
[----:B------:R-:W-:-:S04]  /*6970*/  LOP3.LUT R5, R5, R2, RZ, 0xc0, !PT ;  /* 0x0000000205057212 */ /* 0x000fc800078ec0ff */
[----:B------:R-:W-:-:S13]  /*6980*/  ISETP.NE.AND P0, PT, R5, R2, PT ;  /* 0x000000020500720c */ /* 0x000fda0003f05270 */
[----:B------:R-:W-:Y:S05]  /*6990*/  @P0 BRA `(.L_x_22) ;  /* 0x0000000000300947 */ /* 0x000fea0003800000 */
[----:B------:R-:W-:Y:S01]  /*69a0*/  R2UR UR4, R0 ;  /* 0x00000000000472ca */ /* 0x000fe200000e0000 */
[----:B------:R-:W-:Y:S01]  /*69b0*/  VOTEU.ANY UR5, UPT, PT ;  /* 0x0000000000057886 */ /* 0x000fe200038e0100 */
[----:B------:R-:W0:Y:S01]  /*69c0*/  S2R R0, SR_LANEID ;  /* 0x0000000000007919 */ /* 0x000e220000000000 */
[----:B------:R-:W-:-:S10]  /*69d0*/  UFLO.U32 UR5, UR5 ;  /* 0x00000005000572bd */ /* 0x000fd400080e0000 */
[----:B------:R-:W-:-:S06]  /*69e0*/  ULOP3.LUT UR4, URZ, UR4, URZ, 0x33, !UPT ;  /* 0x00000004ff047292 */ /* 0x000fcc000f8e33ff */
[----:B------:R-:W-:-:S04]  /*69f0*/  IMAD.U32 R2, RZ, RZ, UR4 ;  /* 0x00000004ff027e24 */ /* 0x000fc8000f8e00ff */
[----:B------:R-:W1:Y:S02]  /*6a00*/  REDUX UR7, R2 ;  /* 0x00000000020773c4 */ /* 0x000e640000000000 */
[----:B------:R2:W-:Y:S01]  /*6a10*/  UTCATOMSWS.AND URZ, UR4 ;  /* 0x0000000400ff79e3 */ /* 0x0005e20008000000 */
[----:B0-----:R-:W-:Y:S02]  /*6a20*/  ISETP.EQ.U32.AND P0, PT, R0, UR5, PT ;  /* 0x0000000500007c0c */ /* 0x001fe4000bf02070 */
[----:B-1----:R-:W-:-:S11]  /*6a30*/  MOV R0, UR7 ;  /* 0x0000000700007c02 */ /* 0x002fd60008000f00 */
[----:B------:R2:W-:Y:S01]  /*6a40*/  @P0 ATOMS.AND RZ, [UR6], R0 ;  /* 0x00000000ffff098c */ /* 0x0005e2000a800006 */
[----:B------:R-:W-:Y:S05]  /*6a50*/  BRA `(.L_x_20) ;  /* 0x0000000000147947 */ /* 0x000fea0003800000 */
.L_x_22:
[----:B------:R-:W-:-:S07]  /*6a60*/  MOV R2, 0x6a80 ;  /* 0x00006a8000027802 */ /* 0x000fce0000000f00 */
[----:B------:R-:W-:Y:S05]  /*6a70*/  CALL.REL.NOINC `($__internal_0_$__cuda_sm10x_tcgen05_guardrail_trap_col_being_dealloced_not_returned_by_alloc) ;  /* 0x0000000000447944 */ /* 0x000fea0003c00000 */
[----:B------:R-:W-:Y:S05]  /*6a80*/  BRA `(.L_x_20) ;  /* 0x0000000000087947 */ /* 0x000fea0003800000 */
.L_x_21:
[----:B------:R-:W-:-:S07]  /*6a90*/  MOV R2, 0x6ab0 ;  /* 0x00006ab000027802 */ /* 0x000fce0000000f00 */
[----:B------:R-:W-:Y:S05]  /*6aa0*/  CALL.REL.NOINC `($__internal_2_$__cuda_sm10x_tcgen05_guardrail_trap_unallocated_columns_being_dealloced) ;  /* 0x0000000000507944 */ /* 0x000fea0003c00000 */
.L_x_20:
[----:B------:R-:W-:Y:S01]  /*6ab0*/  NOP ;  /* 0x0000000000007918 */ /* 0x000fe20000000000 */
[----:B--2---:R-:W-:Y:S05]  /*6ac0*/  EXIT ;  /* 0x000000000000794d */ /* 0x004fea0003800000 */
.L_x_8:
[----:B------:R-:W1:Y:S02]  /*6ad0*/  SYNCS.PHASECHK.TRANS64.TRYWAIT P4, [UR11+0x6000], RZ ;  /* 0x006000ffff0075a7 */ /* 0x000e64000808110b */
[----:B-1----:R-:W-:Y:S05]  /*6ae0*/  @!P4 BRA `(.L_x_8) ;  /* 0xfffffffc00f8c947 */ /* 0x002fea000383ffff */
[----:B------:R-:W-:Y:S05]  /*6af0*/  BRA `(.L_x_7) ;  /* 0xffffffb0003c7947 */ /* 0x000fea000383ffff */
.L_x_14:
[----:B------:R-:W1:Y:S02]  /*6b00*/  SYNCS.PHASECHK.TRANS64.TRYWAIT P2, [UR11+0xa010], RZ ;  /* 0x00a010ffff0075a7 */ /* 0x000e64000804110b */
[----:B-1----:R-:W-:Y:S05]  /*6b10*/  @!P2 BRA `(.L_x_14) ;  /* 0xfffffffc00f8a947 */ /* 0x002fea000383ffff */
[----:B------:R-:W-:Y:S05]  /*6b20*/  BRA `(.L_x_23) ;  /* 0xffffffd000687947 */ /* 0x000fea000383ffff */
.L_x_15:
[----:B------:R-:W1:Y:S02]  /*6b30*/  SYNCS.PHASECHK.TRANS64.TRYWAIT P2, [UR16], R114 ;  /* 0x00000072ff0075a7 */ /* 0x000e640008041110 */
[----:B-1----:R-:W-:Y:S05]  /*6b40*/  @!P2 BRA `(.L_x_15) ;  /* 0xfffffffc00f8a947 */ /* 0x002fea000383ffff */
[----:B------:R-:W-:Y:S05]  /*6b50*/  BRA `(.L_x_24) ;  /* 0xffffffdc00647947 */ /* 0x000fea000383ffff */
.L_x_19:
[----:B------:R-:W1:Y:S02]  /*6b60*/  SYNCS.PHASECHK.TRANS64.TRYWAIT P2, [UR16], R4 ;  /* 0x00000004ff0075a7 */ /* 0x000e640008041110 */
[----:B-1----:R-:W-:Y:S05]  /*6b70*/  @!P2 BRA `(.L_x_19) ;  /* 0xfffffffc00f8a947 */ /* 0x002fea000383ffff */
[----:B------:R-:W-:Y:S05]  /*6b80*/  BRA `(.L_x_18) ;  /* 0xffffffe400bc7947 */ /* 0x000fea000383ffff */
        .weak           $__internal_0_$__cuda_sm10x_tcgen05_guardrail_trap_col_being_dealloced_not_returned_by_alloc
        .type           $__internal_0_$__cuda_sm10x_tcgen05_guardrail_trap_col_being_dealloced_not_returned_by_alloc,@function
        .size           $__internal_0_$__cuda_sm10x_tcgen05_guardrail_trap_col_being_dealloced_not_returned_by_alloc,($__internal_1_$__cuda_sm10x_tcgen05_guardrail_trap_phase_invalid_during_alloc - $__internal_0_$__cuda_sm10x_tcgen05_guardrail_trap_col_being_dealloced_not_returned_by_alloc)
$__internal_0_$__cuda_sm10x_tcgen05_guardrail_trap_col_being_dealloced_not_returned_by_alloc:
[----:B------:R-:W-:Y:S05]  /*6b90*/  BPT.TRAP 0x1 ;  /* 0x000000040000795c */ /* 0x000fea0000300000 */
[----:B------:R-:W-:-:S04]  /*6ba0*/  MOV R3, 0x0 ;  /* 0x0000000000037802 */ /* 0x000fc80000000f00 */
[----:B------:R-:W-:Y:S05]  /*6bb0*/  RET.REL.NODEC R2 `(attn_fwd) ;  /* 0xffffff9402107950 */ /* 0x000fea0003c3ffff */
        .weak           $__internal_1_$__cuda_sm10x_tcgen05_guardrail_trap_phase_invalid_during_alloc
        .type           $__internal_1_$__cuda_sm10x_tcgen05_guardrail_trap_phase_invalid_during_alloc,@function
        .size           $__internal_1_$__cuda_sm10x_tcgen05_guardrail_trap_phase_invalid_during_alloc,($__internal_2_$__cuda_sm10x_tcgen05_guardrail_trap_unallocated_columns_being_dealloced - $__internal_1_$__cuda_sm10x_tcgen05_guardrail_trap_phase_invalid_during_alloc)
$__internal_1_$__cuda_sm10x_tcgen05_guardrail_trap_phase_invalid_during_alloc:
[----:B------:R-:W-:Y:S05]  /*6bc0*/  BPT.TRAP 0x1 ;  /* 0x000000040000795c */ /* 0x000fea0000300000 */
[----:B------:R-:W-:-:S04]  /*6bd0*/  HFMA2 R3, -RZ, RZ, 0, 0 ;  /* 0x00000000ff037431 */ /* 0x000fc800000001ff */
[----:B------:R-:W-:Y:S05]  /*6be0*/  RET.REL.NODEC R2 `(attn_fwd) ;  /* 0xffffff9402047950 */ /* 0x000fea0003c3ffff */
        .weak           $__internal_2_$__cuda_sm10x_tcgen05_guardrail_trap_unallocated_columns_being_dealloced
        .type           $__internal_2_$__cuda_sm10x_tcgen05_guardrail_trap_unallocated_columns_being_dealloced,@function
        .size           $__internal_2_$__cuda_sm10x_tcgen05_guardrail_trap_unallocated_columns_being_dealloced,(.L_x_28 - $__internal_2_$__cuda_sm10x_tcgen05_guardrail_trap_unallocated_columns_being_dealloced)
$__internal_2_$__cuda_sm10x_tcgen05_guardrail_trap_unallocated_columns_being_dealloced:
[----:B------:R-:W-:Y:S05]  /*6bf0*/  BPT.TRAP 0x1 ;  /* 0x000000040000795c */ /* 0x000fea0000300000 */
[----:B------:R-:W-:-:S04]  /*6c00*/  MOV R3, 0x0 ;  /* 0x0000000000037802 */ /* 0x000fc80000000f00 */
[----:B------:R-:W-:Y:S05]  /*6c10*/  RET.REL.NODEC R2 `(attn_fwd) ;  /* 0xffffff9002f87950 */ /* 0x000fea0003c3ffff */
.L_x_25:
[----:B------:R-:W-:-:S00]  /*6c20*/  BRA `(.L_x_25) ;  /* 0xfffffffc00fc7947 */ /* 0x000fc0000383ffff */
[----:B------:R-:W-:-:S00]  /*6c30*/  NOP ;  /* 0x0000000000007918 */ /* 0x000fc00000000000 */
        /* <DEDUP_REMOVED lines=12> */
.L_x_28:


//--------------------- .nv.global.init           --------------------------
	.section	.nv.global.init,"aw",@progbits
.nv.global.init:
	.type		_$_str,@object
	.size		_$_str,(.L_3 - _$_str)
_$_str:
        /*0000*/ 	.byte	0x5f, 0x5f, 0x43, 0x55, 0x44, 0x41, 0x5f, 0x46, 0x54, 0x5a, 0x00
.L_3:


//--------------------- .nv.shared.attn_fwd       --------------------------
	.section	.nv.shared.attn_fwd,"aw",@nobits
	.sectionflags	@""
	.align	16
	.zero		1024


//--------------------- .nv.shared.reserved.0     --------------------------
	.section	.nv.shared.reserved.0,"aw",@nobits
	.align	8
	.weak		__nv_reservedSMEM_offset_0_alias
	.size		__nv_reservedSMEM_offset_0_alias, 0, 64
	.other		__nv_reservedSMEM_offset_0_alias,@"STO_CUDA_RESERVED_SHARED STV_DEFAULT"
__nv_reservedSMEM_offset_0_alias:
	.zero		0
.nv.shared.reserved.0:
	.zero		64
	.weak		__nv_reservedSMEM_allocation_phase
	.type		__nv_reservedSMEM_allocation_phase,@object
	.size		__nv_reservedSMEM_allocation_phase,(.L_0 - __nv_reservedSMEM_allocation_phase)
__nv_reservedSMEM_allocation_phase:
	.zero		1
.L_0:
	.zero		7
	.weak		__nv_reservedSMEM_devtool_atexit_pc
	.type		__nv_reservedSMEM_devtool_atexit_pc,@object
	.size		__nv_reservedSMEM_devtool_atexit_pc,(__nv_reservedSMEM_allocation_mask - __nv_reservedSMEM_devtool_atexit_pc)
__nv_reservedSMEM_devtool_atexit_pc:
	.zero		8
	.weak		__nv_reservedSMEM_allocation_mask
	.type		__nv_reservedSMEM_allocation_mask,@object
	.size		__nv_reservedSMEM_allocation_mask,(.L_2 - __nv_reservedSMEM_allocation_mask)
__nv_reservedSMEM_allocation_mask:
	.zero		4
.L_2:


//--------------------- .nv.constant0.attn_fwd    --------------------------
	.section	.nv.constant0.attn_fwd,"a",@progbits
	.sectionflags	@""
	.align	4
.nv.constant0.attn_fwd:
	.zero		1032


//--------------------- SYMBOLS --------------------------

	.type		.nv.reservedSmem.offset0,@object
	.size		.nv.reservedSmem.offset0,0x4
	.type		.nv.reservedSmem.cap,@object
	.size		.nv.reservedSmem.cap,0x4
